//
// Generated by NVIDIA NVVM Compiler
//
// Compiler Build ID: CL-36424714
// Cuda compilation tools, release 13.0, V13.0.88
// Based on NVVM 20.0.0
//

.version 9.0
.target sm_100
.address_size 64

	// .globl	_Z21calc_distance0_unusedPfS_PiS_
.const .align 4 .b8 d_cons_centers[65536];
// _ZZ9add_arrayPfE10partialSum has been demoted
.extern .shared .align 16 .b8 s_points[];
.extern .shared .align 16 .b8 s_centers[];
.extern .shared .align 16 .b8 s_member_counter[];

.visible .entry _Z21calc_distance0_unusedPfS_PiS_(
	.param .u64 .ptr .align 1 _Z21calc_distance0_unusedPfS_PiS__param_0,
	.param .u64 .ptr .align 1 _Z21calc_distance0_unusedPfS_PiS__param_1,
	.param .u64 .ptr .align 1 _Z21calc_distance0_unusedPfS_PiS__param_2,
	.param .u64 .ptr .align 1 _Z21calc_distance0_unusedPfS_PiS__param_3
)
{
	.reg .pred 	%p<4>;
	.reg .b32 	%r<15>;
	.reg .b32 	%f<85>;
	.reg .b64 	%rd<17>;

	ld.param.u64 	%rd3, [_Z21calc_distance0_unusedPfS_PiS__param_0];
	ld.param.u64 	%rd4, [_Z21calc_distance0_unusedPfS_PiS__param_1];
	ld.param.u64 	%rd5, [_Z21calc_distance0_unusedPfS_PiS__param_2];
	ld.param.u64 	%rd6, [_Z21calc_distance0_unusedPfS_PiS__param_3];
	mov.u32 	%r6, %ntid.x;
	mov.u32 	%r7, %ctaid.x;
	mov.u32 	%r8, %tid.x;
	mad.lo.s32 	%r1, %r6, %r7, %r8;
	setp.gt.s32 	%p1, %r1, 1048575;
	@%p1 bra 	$L__BB0_4;
	cvta.to.global.u64 	%rd7, %rd4;
	cvta.to.global.u64 	%rd8, %rd6;
	mul.wide.s32 	%rd9, %r1, 4;
	add.s64 	%rd1, %rd8, %rd9;
	shl.b32 	%r11, %r1, 4;
	ld.global.f32 	%f84, [%rd1];
	mul.wide.s32 	%rd10, %r11, 4;
	add.s64 	%rd11, %rd7, %rd10;
	ld.global.f32 	%f2, [%rd11];
	ld.global.f32 	%f3, [%rd11+4];
	ld.global.f32 	%f4, [%rd11+8];
	ld.global.f32 	%f5, [%rd11+12];
	ld.global.f32 	%f6, [%rd11+16];
	ld.global.f32 	%f7, [%rd11+20];
	ld.global.f32 	%f8, [%rd11+24];
	ld.global.f32 	%f9, [%rd11+28];
	ld.global.f32 	%f10, [%rd11+32];
	ld.global.f32 	%f11, [%rd11+36];
	ld.global.f32 	%f12, [%rd11+40];
	ld.global.f32 	%f13, [%rd11+44];
	ld.global.f32 	%f14, [%rd11+48];
	ld.global.f32 	%f15, [%rd11+52];
	ld.global.f32 	%f16, [%rd11+56];
	ld.global.f32 	%f17, [%rd11+60];
	cvta.to.global.u64 	%rd2, %rd3;
	mov.b32 	%r14, -1;
	mov.b32 	%r13, 0;
$L__BB0_2:
	shl.b32 	%r12, %r13, 4;
	mul.wide.u32 	%rd12, %r12, 4;
	add.s64 	%rd13, %rd2, %rd12;
	ld.global.f32 	%f20, [%rd13];
	sub.f32 	%f21, %f2, %f20;
	abs.f32 	%f22, %f21;
	add.f32 	%f23, %f22, 0f00000000;
	ld.global.f32 	%f24, [%rd13+4];
	sub.f32 	%f25, %f3, %f24;
	abs.f32 	%f26, %f25;
	add.f32 	%f27, %f23, %f26;
	ld.global.f32 	%f28, [%rd13+8];
	sub.f32 	%f29, %f4, %f28;
	abs.f32 	%f30, %f29;
	add.f32 	%f31, %f27, %f30;
	ld.global.f32 	%f32, [%rd13+12];
	sub.f32 	%f33, %f5, %f32;
	abs.f32 	%f34, %f33;
	add.f32 	%f35, %f31, %f34;
	ld.global.f32 	%f36, [%rd13+16];
	sub.f32 	%f37, %f6, %f36;
	abs.f32 	%f38, %f37;
	add.f32 	%f39, %f35, %f38;
	ld.global.f32 	%f40, [%rd13+20];
	sub.f32 	%f41, %f7, %f40;
	abs.f32 	%f42, %f41;
	add.f32 	%f43, %f39, %f42;
	ld.global.f32 	%f44, [%rd13+24];
	sub.f32 	%f45, %f8, %f44;
	abs.f32 	%f46, %f45;
	add.f32 	%f47, %f43, %f46;
	ld.global.f32 	%f48, [%rd13+28];
	sub.f32 	%f49, %f9, %f48;
	abs.f32 	%f50, %f49;
	add.f32 	%f51, %f47, %f50;
	ld.global.f32 	%f52, [%rd13+32];
	sub.f32 	%f53, %f10, %f52;
	abs.f32 	%f54, %f53;
	add.f32 	%f55, %f51, %f54;
	ld.global.f32 	%f56, [%rd13+36];
	sub.f32 	%f57, %f11, %f56;
	abs.f32 	%f58, %f57;
	add.f32 	%f59, %f55, %f58;
	ld.global.f32 	%f60, [%rd13+40];
	sub.f32 	%f61, %f12, %f60;
	abs.f32 	%f62, %f61;
	add.f32 	%f63, %f59, %f62;
	ld.global.f32 	%f64, [%rd13+44];
	sub.f32 	%f65, %f13, %f64;
	abs.f32 	%f66, %f65;
	add.f32 	%f67, %f63, %f66;
	ld.global.f32 	%f68, [%rd13+48];
	sub.f32 	%f69, %f14, %f68;
	abs.f32 	%f70, %f69;
	add.f32 	%f71, %f67, %f70;
	ld.global.f32 	%f72, [%rd13+52];
	sub.f32 	%f73, %f15, %f72;
	abs.f32 	%f74, %f73;
	add.f32 	%f75, %f71, %f74;
	ld.global.f32 	%f76, [%rd13+56];
	sub.f32 	%f77, %f16, %f76;
	abs.f32 	%f78, %f77;
	add.f32 	%f79, %f75, %f78;
	ld.global.f32 	%f80, [%rd13+60];
	sub.f32 	%f81, %f17, %f80;
	abs.f32 	%f82, %f81;
	add.f32 	%f83, %f79, %f82;
	setp.lt.f32 	%p2, %f83, %f84;
	selp.b32 	%r14, %r13, %r14, %p2;
	selp.f32 	%f84, %f83, %f84, %p2;
	add.s32 	%r13, %r13, 1;
	setp.ne.s32 	%p3, %r13, 3072;
	@%p3 bra 	$L__BB0_2;
	st.global.f32 	[%rd1], %f84;
	cvta.to.global.u64 	%rd14, %rd5;
	mul.wide.s32 	%rd15, %r1, 4;
	add.s64 	%rd16, %rd14, %rd15;
	st.global.u32 	[%rd16], %r14;
$L__BB0_4:
	ret;

}
	// .globl	_Z21calc_distance1_unusedPfPiS_iii
.visible .entry _Z21calc_distance1_unusedPfPiS_iii(
	.param .u64 .ptr .align 1 _Z21calc_distance1_unusedPfPiS_iii_param_0,
	.param .u64 .ptr .align 1 _Z21calc_distance1_unusedPfPiS_iii_param_1,
	.param .u64 .ptr .align 1 _Z21calc_distance1_unusedPfPiS_iii_param_2,
	.param .u32 _Z21calc_distance1_unusedPfPiS_iii_param_3,
	.param .u32 _Z21calc_distance1_unusedPfPiS_iii_param_4,
	.param .u32 _Z21calc_distance1_unusedPfPiS_iii_param_5
)
{
	.reg .pred 	%p<6>;
	.reg .b32 	%r<28>;
	.reg .b32 	%f<87>;
	.reg .b64 	%rd<19>;

	ld.param.u64 	%rd4, [_Z21calc_distance1_unusedPfPiS_iii_param_0];
	ld.param.u64 	%rd6, [_Z21calc_distance1_unusedPfPiS_iii_param_2];
	ld.param.u32 	%r11, [_Z21calc_distance1_unusedPfPiS_iii_param_3];
	ld.param.u32 	%r12, [_Z21calc_distance1_unusedPfPiS_iii_param_4];
	ld.param.u32 	%r13, [_Z21calc_distance1_unusedPfPiS_iii_param_5];
	mov.u32 	%r14, %ntid.x;
	mov.u32 	%r15, %ctaid.x;
	mov.u32 	%r1, %tid.x;
	mad.lo.s32 	%r2, %r14, %r15, %r1;
	setp.gt.s32 	%p1, %r2, 1048575;
	@%p1 bra 	$L__BB1_6;
	cvta.to.global.u64 	%rd7, %rd4;
	cvta.to.global.u64 	%rd8, %rd6;
	mul.wide.s32 	%rd9, %r2, 4;
	add.s64 	%rd1, %rd8, %rd9;
	ld.global.f32 	%f1, [%rd1];
	shl.b32 	%r17, %r2, 4;
	mul.wide.s32 	%rd10, %r17, 4;
	add.s64 	%rd11, %rd7, %rd10;
	ld.global.f32 	%f2, [%rd11];
	shl.b32 	%r18, %r1, 6;
	mov.u32 	%r19, s_points;
	add.s32 	%r20, %r19, %r18;
	ld.global.f32 	%f3, [%rd11+4];
	ld.global.f32 	%f4, [%rd11+8];
	ld.global.f32 	%f5, [%rd11+12];
	st.shared.v4.f32 	[%r20], {%f2, %f3, %f4, %f5};
	ld.global.f32 	%f6, [%rd11+16];
	ld.global.f32 	%f7, [%rd11+20];
	ld.global.f32 	%f8, [%rd11+24];
	ld.global.f32 	%f9, [%rd11+28];
	st.shared.v4.f32 	[%r20+16], {%f6, %f7, %f8, %f9};
	ld.global.f32 	%f10, [%rd11+32];
	ld.global.f32 	%f11, [%rd11+36];
	ld.global.f32 	%f12, [%rd11+40];
	ld.global.f32 	%f13, [%rd11+44];
	st.shared.v4.f32 	[%r20+32], {%f10, %f11, %f12, %f13};
	ld.global.f32 	%f14, [%rd11+48];
	ld.global.f32 	%f15, [%rd11+52];
	ld.global.f32 	%f16, [%rd11+56];
	ld.global.f32 	%f17, [%rd11+60];
	st.shared.v4.f32 	[%r20+48], {%f14, %f15, %f16, %f17};
	setp.lt.s32 	%p2, %r12, 1;
	mov.b32 	%r27, -1;
	mov.f32 	%f86, %f1;
	@%p2 bra 	$L__BB1_4;
	mov.u64 	%rd13, d_cons_centers;
	add.s64 	%rd18, %rd13, 32;
	neg.s32 	%r24, %r12;
	mov.b32 	%r27, -1;
	mov.b32 	%r25, 0;
	mov.f32 	%f86, %f1;
$L__BB1_3:
	ld.const.f32 	%f21, [%rd18+-32];
	sub.f32 	%f22, %f2, %f21;
	abs.f32 	%f23, %f22;
	add.f32 	%f24, %f23, 0f00000000;
	ld.const.f32 	%f25, [%rd18+-28];
	sub.f32 	%f26, %f3, %f25;
	abs.f32 	%f27, %f26;
	add.f32 	%f28, %f24, %f27;
	ld.const.f32 	%f29, [%rd18+-24];
	sub.f32 	%f30, %f4, %f29;
	abs.f32 	%f31, %f30;
	add.f32 	%f32, %f28, %f31;
	ld.const.f32 	%f33, [%rd18+-20];
	sub.f32 	%f34, %f5, %f33;
	abs.f32 	%f35, %f34;
	add.f32 	%f36, %f32, %f35;
	ld.const.f32 	%f37, [%rd18+-16];
	sub.f32 	%f38, %f6, %f37;
	abs.f32 	%f39, %f38;
	add.f32 	%f40, %f36, %f39;
	ld.const.f32 	%f41, [%rd18+-12];
	sub.f32 	%f42, %f7, %f41;
	abs.f32 	%f43, %f42;
	add.f32 	%f44, %f40, %f43;
	ld.const.f32 	%f45, [%rd18+-8];
	sub.f32 	%f46, %f8, %f45;
	abs.f32 	%f47, %f46;
	add.f32 	%f48, %f44, %f47;
	ld.const.f32 	%f49, [%rd18+-4];
	sub.f32 	%f50, %f9, %f49;
	abs.f32 	%f51, %f50;
	add.f32 	%f52, %f48, %f51;
	ld.const.f32 	%f53, [%rd18];
	sub.f32 	%f54, %f10, %f53;
	abs.f32 	%f55, %f54;
	add.f32 	%f56, %f52, %f55;
	ld.const.f32 	%f57, [%rd18+4];
	sub.f32 	%f58, %f11, %f57;
	abs.f32 	%f59, %f58;
	add.f32 	%f60, %f56, %f59;
	ld.const.f32 	%f61, [%rd18+8];
	sub.f32 	%f62, %f12, %f61;
	abs.f32 	%f63, %f62;
	add.f32 	%f64, %f60, %f63;
	ld.const.f32 	%f65, [%rd18+12];
	sub.f32 	%f66, %f13, %f65;
	abs.f32 	%f67, %f66;
	add.f32 	%f68, %f64, %f67;
	ld.const.f32 	%f69, [%rd18+16];
	sub.f32 	%f70, %f14, %f69;
	abs.f32 	%f71, %f70;
	add.f32 	%f72, %f68, %f71;
	ld.const.f32 	%f73, [%rd18+20];
	sub.f32 	%f74, %f15, %f73;
	abs.f32 	%f75, %f74;
	add.f32 	%f76, %f72, %f75;
	ld.const.f32 	%f77, [%rd18+24];
	sub.f32 	%f78, %f16, %f77;
	abs.f32 	%f79, %f78;
	add.f32 	%f80, %f76, %f79;
	ld.const.f32 	%f81, [%rd18+28];
	sub.f32 	%f82, %f17, %f81;
	abs.f32 	%f83, %f82;
	add.f32 	%f84, %f80, %f83;
	setp.lt.f32 	%p3, %f84, %f86;
	selp.b32 	%r27, %r25, %r27, %p3;
	selp.f32 	%f86, %f84, %f86, %p3;
	add.s32 	%r25, %r25, 1;
	add.s32 	%r24, %r24, 1;
	setp.ne.s32 	%p4, %r24, 0;
	add.s64 	%rd18, %rd18, 64;
	@%p4 bra 	$L__BB1_3;
$L__BB1_4:
	setp.geu.f32 	%p5, %f86, %f1;
	@%p5 bra 	$L__BB1_6;
	ld.param.u64 	%rd17, [_Z21calc_distance1_unusedPfPiS_iii_param_1];
	st.global.f32 	[%rd1], %f86;
	mad.lo.s32 	%r23, %r13, %r11, %r27;
	cvta.to.global.u64 	%rd14, %rd17;
	mul.wide.s32 	%rd15, %r2, 4;
	add.s64 	%rd16, %rd14, %rd15;
	st.global.u32 	[%rd16], %r23;
$L__BB1_6:
	ret;

}
	// .globl	_Z21calc_distance2_unusedPfPiS_iii
.visible .entry _Z21calc_distance2_unusedPfPiS_iii(
	.param .u64 .ptr .align 1 _Z21calc_distance2_unusedPfPiS_iii_param_0,
	.param .u64 .ptr .align 1 _Z21calc_distance2_unusedPfPiS_iii_param_1,
	.param .u64 .ptr .align 1 _Z21calc_distance2_unusedPfPiS_iii_param_2,
	.param .u32 _Z21calc_distance2_unusedPfPiS_iii_param_3,
	.param .u32 _Z21calc_distance2_unusedPfPiS_iii_param_4,
	.param .u32 _Z21calc_distance2_unusedPfPiS_iii_param_5
)
{
	.reg .pred 	%p<6>;
	.reg .b32 	%r<25>;
	.reg .b32 	%f<87>;
	.reg .b64 	%rd<19>;

	ld.param.u64 	%rd5, [_Z21calc_distance2_unusedPfPiS_iii_param_0];
	ld.param.u64 	%rd7, [_Z21calc_distance2_unusedPfPiS_iii_param_2];
	ld.param.u32 	%r10, [_Z21calc_distance2_unusedPfPiS_iii_param_3];
	ld.param.u32 	%r11, [_Z21calc_distance2_unusedPfPiS_iii_param_4];
	ld.param.u32 	%r12, [_Z21calc_distance2_unusedPfPiS_iii_param_5];
	mov.u32 	%r13, %ntid.x;
	mov.u32 	%r14, %ctaid.x;
	mov.u32 	%r15, %tid.x;
	mad.lo.s32 	%r1, %r13, %r14, %r15;
	setp.gt.s32 	%p1, %r1, 1048575;
	@%p1 bra 	$L__BB2_6;
	cvta.to.global.u64 	%rd8, %rd7;
	cvta.to.global.u64 	%rd9, %rd5;
	shl.b32 	%r17, %r1, 4;
	mul.wide.s32 	%rd10, %r17, 4;
	add.s64 	%rd1, %rd9, %rd10;
	mul.wide.s32 	%rd11, %r1, 4;
	add.s64 	%rd2, %rd8, %rd11;
	ld.global.f32 	%f1, [%rd2];
	setp.lt.s32 	%p2, %r11, 1;
	mov.b32 	%r24, -1;
	mov.f32 	%f86, %f1;
	@%p2 bra 	$L__BB2_4;
	ld.global.f32 	%f2, [%rd1];
	ld.global.f32 	%f3, [%rd1+4];
	ld.global.f32 	%f4, [%rd1+8];
	ld.global.f32 	%f5, [%rd1+12];
	ld.global.f32 	%f6, [%rd1+16];
	ld.global.f32 	%f7, [%rd1+20];
	ld.global.f32 	%f8, [%rd1+24];
	ld.global.f32 	%f9, [%rd1+28];
	ld.global.f32 	%f10, [%rd1+32];
	ld.global.f32 	%f11, [%rd1+36];
	ld.global.f32 	%f12, [%rd1+40];
	ld.global.f32 	%f13, [%rd1+44];
	ld.global.f32 	%f14, [%rd1+48];
	ld.global.f32 	%f15, [%rd1+52];
	ld.global.f32 	%f16, [%rd1+56];
	ld.global.f32 	%f17, [%rd1+60];
	mov.u64 	%rd13, d_cons_centers;
	add.s64 	%rd18, %rd13, 32;
	neg.s32 	%r21, %r11;
	mov.b32 	%r24, -1;
	mov.b32 	%r22, 0;
	mov.f32 	%f86, %f1;
$L__BB2_3:
	ld.const.f32 	%f21, [%rd18+-32];
	sub.f32 	%f22, %f2, %f21;
	abs.f32 	%f23, %f22;
	add.f32 	%f24, %f23, 0f00000000;
	ld.const.f32 	%f25, [%rd18+-28];
	sub.f32 	%f26, %f3, %f25;
	abs.f32 	%f27, %f26;
	add.f32 	%f28, %f24, %f27;
	ld.const.f32 	%f29, [%rd18+-24];
	sub.f32 	%f30, %f4, %f29;
	abs.f32 	%f31, %f30;
	add.f32 	%f32, %f28, %f31;
	ld.const.f32 	%f33, [%rd18+-20];
	sub.f32 	%f34, %f5, %f33;
	abs.f32 	%f35, %f34;
	add.f32 	%f36, %f32, %f35;
	ld.const.f32 	%f37, [%rd18+-16];
	sub.f32 	%f38, %f6, %f37;
	abs.f32 	%f39, %f38;
	add.f32 	%f40, %f36, %f39;
	ld.const.f32 	%f41, [%rd18+-12];
	sub.f32 	%f42, %f7, %f41;
	abs.f32 	%f43, %f42;
	add.f32 	%f44, %f40, %f43;
	ld.const.f32 	%f45, [%rd18+-8];
	sub.f32 	%f46, %f8, %f45;
	abs.f32 	%f47, %f46;
	add.f32 	%f48, %f44, %f47;
	ld.const.f32 	%f49, [%rd18+-4];
	sub.f32 	%f50, %f9, %f49;
	abs.f32 	%f51, %f50;
	add.f32 	%f52, %f48, %f51;
	ld.const.f32 	%f53, [%rd18];
	sub.f32 	%f54, %f10, %f53;
	abs.f32 	%f55, %f54;
	add.f32 	%f56, %f52, %f55;
	ld.const.f32 	%f57, [%rd18+4];
	sub.f32 	%f58, %f11, %f57;
	abs.f32 	%f59, %f58;
	add.f32 	%f60, %f56, %f59;
	ld.const.f32 	%f61, [%rd18+8];
	sub.f32 	%f62, %f12, %f61;
	abs.f32 	%f63, %f62;
	add.f32 	%f64, %f60, %f63;
	ld.const.f32 	%f65, [%rd18+12];
	sub.f32 	%f66, %f13, %f65;
	abs.f32 	%f67, %f66;
	add.f32 	%f68, %f64, %f67;
	ld.const.f32 	%f69, [%rd18+16];
	sub.f32 	%f70, %f14, %f69;
	abs.f32 	%f71, %f70;
	add.f32 	%f72, %f68, %f71;
	ld.const.f32 	%f73, [%rd18+20];
	sub.f32 	%f74, %f15, %f73;
	abs.f32 	%f75, %f74;
	add.f32 	%f76, %f72, %f75;
	ld.const.f32 	%f77, [%rd18+24];
	sub.f32 	%f78, %f16, %f77;
	abs.f32 	%f79, %f78;
	add.f32 	%f80, %f76, %f79;
	ld.const.f32 	%f81, [%rd18+28];
	sub.f32 	%f82, %f17, %f81;
	abs.f32 	%f83, %f82;
	add.f32 	%f84, %f80, %f83;
	setp.lt.f32 	%p3, %f84, %f86;
	selp.b32 	%r24, %r22, %r24, %p3;
	selp.f32 	%f86, %f84, %f86, %p3;
	add.s32 	%r22, %r22, 1;
	add.s32 	%r21, %r21, 1;
	setp.ne.s32 	%p4, %r21, 0;
	add.s64 	%rd18, %rd18, 64;
	@%p4 bra 	$L__BB2_3;
$L__BB2_4:
	setp.geu.f32 	%p5, %f86, %f1;
	@%p5 bra 	$L__BB2_6;
	ld.param.u64 	%rd17, [_Z21calc_distance2_unusedPfPiS_iii_param_1];
	st.global.f32 	[%rd2], %f86;
	mad.lo.s32 	%r20, %r12, %r10, %r24;
	cvta.to.global.u64 	%rd14, %rd17;
	mul.wide.s32 	%rd15, %r1, 4;
	add.s64 	%rd16, %rd14, %rd15;
	st.global.u32 	[%rd16], %r20;
$L__BB2_6:
	ret;

}
	// .globl	_Z30calc_distance_transpose_unusedPfPiS_iii
.visible .entry _Z30calc_distance_transpose_unusedPfPiS_iii(
	.param .u64 .ptr .align 1 _Z30calc_distance_transpose_unusedPfPiS_iii_param_0,
	.param .u64 .ptr .align 1 _Z30calc_distance_transpose_unusedPfPiS_iii_param_1,
	.param .u64 .ptr .align 1 _Z30calc_distance_transpose_unusedPfPiS_iii_param_2,
	.param .u32 _Z30calc_distance_transpose_unusedPfPiS_iii_param_3,
	.param .u32 _Z30calc_distance_transpose_unusedPfPiS_iii_param_4,
	.param .u32 _Z30calc_distance_transpose_unusedPfPiS_iii_param_5
)
{
	.reg .pred 	%p<6>;
	.reg .b32 	%r<41>;
	.reg .b32 	%f<87>;
	.reg .b64 	%rd<46>;

	ld.param.u64 	%rd3, [_Z30calc_distance_transpose_unusedPfPiS_iii_param_0];
	ld.param.u64 	%rd5, [_Z30calc_distance_transpose_unusedPfPiS_iii_param_2];
	ld.param.u32 	%r12, [_Z30calc_distance_transpose_unusedPfPiS_iii_param_4];
	mov.u32 	%r14, %ntid.x;
	mov.u32 	%r15, %ctaid.x;
	mov.u32 	%r37, %tid.x;
	mad.lo.s32 	%r2, %r14, %r15, %r37;
	setp.gt.s32 	%p1, %r2, 1048575;
	@%p1 bra 	$L__BB3_6;
	cvta.to.global.u64 	%rd6, %rd5;
	cvta.to.global.u64 	%rd7, %rd3;
	mul.wide.s32 	%rd8, %r2, 4;
	add.s64 	%rd1, %rd7, %rd8;
	add.s64 	%rd2, %rd6, %rd8;
	ld.global.f32 	%f1, [%rd2];
	setp.lt.s32 	%p2, %r12, 1;
	mov.b32 	%r40, -1;
	mov.f32 	%f86, %f1;
	@%p2 bra 	$L__BB3_4;
	ld.global.f32 	%f2, [%rd1];
	ld.global.f32 	%f3, [%rd1+4194304];
	ld.global.f32 	%f4, [%rd1+8388608];
	ld.global.f32 	%f5, [%rd1+12582912];
	ld.global.f32 	%f6, [%rd1+16777216];
	ld.global.f32 	%f7, [%rd1+20971520];
	ld.global.f32 	%f8, [%rd1+25165824];
	ld.global.f32 	%f9, [%rd1+29360128];
	ld.global.f32 	%f10, [%rd1+33554432];
	ld.global.f32 	%f11, [%rd1+37748736];
	ld.global.f32 	%f12, [%rd1+41943040];
	ld.global.f32 	%f13, [%rd1+46137344];
	ld.global.f32 	%f14, [%rd1+50331648];
	ld.global.f32 	%f15, [%rd1+54525952];
	ld.global.f32 	%f16, [%rd1+58720256];
	ld.global.f32 	%f17, [%rd1+62914560];
	neg.s32 	%r38, %r12;
	mov.b32 	%r40, -1;
	mov.u64 	%rd10, d_cons_centers;
	mov.f32 	%f86, %f1;
$L__BB3_3:
	rem.u32 	%r18, %r37, %r12;
	mul.wide.u32 	%rd9, %r18, 4;
	add.s64 	%rd11, %rd10, %rd9;
	ld.const.f32 	%f21, [%rd11];
	sub.f32 	%f22, %f2, %f21;
	abs.f32 	%f23, %f22;
	add.f32 	%f24, %f23, 0f00000000;
	add.s32 	%r19, %r12, %r18;
	mul.wide.u32 	%rd12, %r19, 4;
	add.s64 	%rd13, %rd10, %rd12;
	ld.const.f32 	%f25, [%rd13];
	sub.f32 	%f26, %f3, %f25;
	abs.f32 	%f27, %f26;
	add.f32 	%f28, %f24, %f27;
	add.s32 	%r20, %r19, %r12;
	mul.wide.u32 	%rd14, %r20, 4;
	add.s64 	%rd15, %rd10, %rd14;
	ld.const.f32 	%f29, [%rd15];
	sub.f32 	%f30, %f4, %f29;
	abs.f32 	%f31, %f30;
	add.f32 	%f32, %f28, %f31;
	add.s32 	%r21, %r20, %r12;
	mul.wide.u32 	%rd16, %r21, 4;
	add.s64 	%rd17, %rd10, %rd16;
	ld.const.f32 	%f33, [%rd17];
	sub.f32 	%f34, %f5, %f33;
	abs.f32 	%f35, %f34;
	add.f32 	%f36, %f32, %f35;
	add.s32 	%r22, %r21, %r12;
	mul.wide.u32 	%rd18, %r22, 4;
	add.s64 	%rd19, %rd10, %rd18;
	ld.const.f32 	%f37, [%rd19];
	sub.f32 	%f38, %f6, %f37;
	abs.f32 	%f39, %f38;
	add.f32 	%f40, %f36, %f39;
	add.s32 	%r23, %r22, %r12;
	mul.wide.u32 	%rd20, %r23, 4;
	add.s64 	%rd21, %rd10, %rd20;
	ld.const.f32 	%f41, [%rd21];
	sub.f32 	%f42, %f7, %f41;
	abs.f32 	%f43, %f42;
	add.f32 	%f44, %f40, %f43;
	add.s32 	%r24, %r23, %r12;
	mul.wide.u32 	%rd22, %r24, 4;
	add.s64 	%rd23, %rd10, %rd22;
	ld.const.f32 	%f45, [%rd23];
	sub.f32 	%f46, %f8, %f45;
	abs.f32 	%f47, %f46;
	add.f32 	%f48, %f44, %f47;
	add.s32 	%r25, %r24, %r12;
	mul.wide.u32 	%rd24, %r25, 4;
	add.s64 	%rd25, %rd10, %rd24;
	ld.const.f32 	%f49, [%rd25];
	sub.f32 	%f50, %f9, %f49;
	abs.f32 	%f51, %f50;
	add.f32 	%f52, %f48, %f51;
	add.s32 	%r26, %r25, %r12;
	mul.wide.u32 	%rd26, %r26, 4;
	add.s64 	%rd27, %rd10, %rd26;
	ld.const.f32 	%f53, [%rd27];
	sub.f32 	%f54, %f10, %f53;
	abs.f32 	%f55, %f54;
	add.f32 	%f56, %f52, %f55;
	add.s32 	%r27, %r26, %r12;
	mul.wide.u32 	%rd28, %r27, 4;
	add.s64 	%rd29, %rd10, %rd28;
	ld.const.f32 	%f57, [%rd29];
	sub.f32 	%f58, %f11, %f57;
	abs.f32 	%f59, %f58;
	add.f32 	%f60, %f56, %f59;
	add.s32 	%r28, %r27, %r12;
	mul.wide.u32 	%rd30, %r28, 4;
	add.s64 	%rd31, %rd10, %rd30;
	ld.const.f32 	%f61, [%rd31];
	sub.f32 	%f62, %f12, %f61;
	abs.f32 	%f63, %f62;
	add.f32 	%f64, %f60, %f63;
	add.s32 	%r29, %r28, %r12;
	mul.wide.u32 	%rd32, %r29, 4;
	add.s64 	%rd33, %rd10, %rd32;
	ld.const.f32 	%f65, [%rd33];
	sub.f32 	%f66, %f13, %f65;
	abs.f32 	%f67, %f66;
	add.f32 	%f68, %f64, %f67;
	add.s32 	%r30, %r29, %r12;
	mul.wide.u32 	%rd34, %r30, 4;
	add.s64 	%rd35, %rd10, %rd34;
	ld.const.f32 	%f69, [%rd35];
	sub.f32 	%f70, %f14, %f69;
	abs.f32 	%f71, %f70;
	add.f32 	%f72, %f68, %f71;
	add.s32 	%r31, %r30, %r12;
	mul.wide.u32 	%rd36, %r31, 4;
	add.s64 	%rd37, %rd10, %rd36;
	ld.const.f32 	%f73, [%rd37];
	sub.f32 	%f74, %f15, %f73;
	abs.f32 	%f75, %f74;
	add.f32 	%f76, %f72, %f75;
	add.s32 	%r32, %r31, %r12;
	mul.wide.u32 	%rd38, %r32, 4;
	add.s64 	%rd39, %rd10, %rd38;
	ld.const.f32 	%f77, [%rd39];
	sub.f32 	%f78, %f16, %f77;
	abs.f32 	%f79, %f78;
	add.f32 	%f80, %f76, %f79;
	add.s32 	%r33, %r32, %r12;
	mul.wide.u32 	%rd40, %r33, 4;
	add.s64 	%rd41, %rd10, %rd40;
	ld.const.f32 	%f81, [%rd41];
	sub.f32 	%f82, %f17, %f81;
	abs.f32 	%f83, %f82;
	add.f32 	%f84, %f80, %f83;
	setp.lt.f32 	%p3, %f84, %f86;
	selp.b32 	%r40, %r18, %r40, %p3;
	selp.f32 	%f86, %f84, %f86, %p3;
	add.s32 	%r38, %r38, 1;
	setp.ne.s32 	%p4, %r38, 0;
	add.s32 	%r37, %r37, 1;
	@%p4 bra 	$L__BB3_3;
$L__BB3_4:
	setp.geu.f32 	%p5, %f86, %f1;
	@%p5 bra 	$L__BB3_6;
	ld.param.u32 	%r36, [_Z30calc_distance_transpose_unusedPfPiS_iii_param_5];
	ld.param.u32 	%r35, [_Z30calc_distance_transpose_unusedPfPiS_iii_param_3];
	ld.param.u64 	%rd45, [_Z30calc_distance_transpose_unusedPfPiS_iii_param_1];
	st.global.f32 	[%rd2], %f86;
	mad.lo.s32 	%r34, %r36, %r35, %r40;
	cvta.to.global.u64 	%rd42, %rd45;
	mul.wide.s32 	%rd43, %r2, 4;
	add.s64 	%rd44, %rd42, %rd43;
	st.global.u32 	[%rd44], %r34;
$L__BB3_6:
	ret;

}
	// .globl	_Z36generate_new_center_transpose_unusedPfS_PiS0_
.visible .entry _Z36generate_new_center_transpose_unusedPfS_PiS0_(
	.param .u64 .ptr .align 1 _Z36generate_new_center_transpose_unusedPfS_PiS0__param_0,
	.param .u64 .ptr .align 1 _Z36generate_new_center_transpose_unusedPfS_PiS0__param_1,
	.param .u64 .ptr .align 1 _Z36generate_new_center_transpose_unusedPfS_PiS0__param_2,
	.param .u64 .ptr .align 1 _Z36generate_new_center_transpose_unusedPfS_PiS0__param_3
)
{
	.reg .pred 	%p<2>;
	.reg .b32 	%r<8>;
	.reg .b32 	%f<33>;
	.reg .b64 	%rd<17>;

	ld.param.u64 	%rd2, [_Z36generate_new_center_transpose_unusedPfS_PiS0__param_1];
	ld.param.u64 	%rd3, [_Z36generate_new_center_transpose_unusedPfS_PiS0__param_2];
	ld.param.u64 	%rd4, [_Z36generate_new_center_transpose_unusedPfS_PiS0__param_3];
	mov.u32 	%r2, %ntid.x;
	mov.u32 	%r3, %ctaid.x;
	mov.u32 	%r4, %tid.x;
	mad.lo.s32 	%r1, %r2, %r3, %r4;
	setp.gt.s32 	%p1, %r1, 1048575;
	@%p1 bra 	$L__BB4_2;
	ld.param.u64 	%rd16, [_Z36generate_new_center_transpose_unusedPfS_PiS0__param_0];
	cvta.to.global.u64 	%rd5, %rd4;
	cvta.to.global.u64 	%rd6, %rd16;
	cvta.to.global.u64 	%rd7, %rd2;
	cvta.to.global.u64 	%rd8, %rd3;
	mul.wide.s32 	%rd9, %r1, 4;
	add.s64 	%rd10, %rd8, %rd9;
	ld.global.u32 	%r5, [%rd10];
	shl.b32 	%r6, %r5, 4;
	mul.wide.s32 	%rd11, %r6, 4;
	add.s64 	%rd12, %rd7, %rd11;
	add.s64 	%rd13, %rd6, %rd9;
	ld.global.f32 	%f1, [%rd13];
	atom.global.add.f32 	%f2, [%rd12], %f1;
	ld.global.f32 	%f3, [%rd13+4194304];
	atom.global.add.f32 	%f4, [%rd12+4], %f3;
	ld.global.f32 	%f5, [%rd13+8388608];
	atom.global.add.f32 	%f6, [%rd12+8], %f5;
	ld.global.f32 	%f7, [%rd13+12582912];
	atom.global.add.f32 	%f8, [%rd12+12], %f7;
	ld.global.f32 	%f9, [%rd13+16777216];
	atom.global.add.f32 	%f10, [%rd12+16], %f9;
	ld.global.f32 	%f11, [%rd13+20971520];
	atom.global.add.f32 	%f12, [%rd12+20], %f11;
	ld.global.f32 	%f13, [%rd13+25165824];
	atom.global.add.f32 	%f14, [%rd12+24], %f13;
	ld.global.f32 	%f15, [%rd13+29360128];
	atom.global.add.f32 	%f16, [%rd12+28], %f15;
	ld.global.f32 	%f17, [%rd13+33554432];
	atom.global.add.f32 	%f18, [%rd12+32], %f17;
	ld.global.f32 	%f19, [%rd13+37748736];
	atom.global.add.f32 	%f20, [%rd12+36], %f19;
	ld.global.f32 	%f21, [%rd13+41943040];
	atom.global.add.f32 	%f22, [%rd12+40], %f21;
	ld.global.f32 	%f23, [%rd13+46137344];
	atom.global.add.f32 	%f24, [%rd12+44], %f23;
	ld.global.f32 	%f25, [%rd13+50331648];
	atom.global.add.f32 	%f26, [%rd12+48], %f25;
	ld.global.f32 	%f27, [%rd13+54525952];
	atom.global.add.f32 	%f28, [%rd12+52], %f27;
	ld.global.f32 	%f29, [%rd13+58720256];
	atom.global.add.f32 	%f30, [%rd12+56], %f29;
	ld.global.f32 	%f31, [%rd13+62914560];
	atom.global.add.f32 	%f32, [%rd12+60], %f31;
	mul.wide.s32 	%rd14, %r5, 4;
	add.s64 	%rd15, %rd5, %rd14;
	atom.global.add.u32 	%r7, [%rd15], 1;
$L__BB4_2:
	ret;

}
	// .globl	_Z27generate_new_center2_unusedPfS_PiS0_ii
.visible .entry _Z27generate_new_center2_unusedPfS_PiS0_ii(
	.param .u64 .ptr .align 1 _Z27generate_new_center2_unusedPfS_PiS0_ii_param_0,
	.param .u64 .ptr .align 1 _Z27generate_new_center2_unusedPfS_PiS0_ii_param_1,
	.param .u64 .ptr .align 1 _Z27generate_new_center2_unusedPfS_PiS0_ii_param_2,
	.param .u64 .ptr .align 1 _Z27generate_new_center2_unusedPfS_PiS0_ii_param_3,
	.param .u32 _Z27generate_new_center2_unusedPfS_PiS0_ii_param_4,
	.param .u32 _Z27generate_new_center2_unusedPfS_PiS0_ii_param_5
)
{
	.local .align 16 .b8 	__local_depot5[64];
	.reg .b64 	%SP;
	.reg .b64 	%SPL;
	.reg .pred 	%p<29>;
	.reg .b32 	%r<104>;
	.reg .b32 	%f<110>;
	.reg .b64 	%rd<34>;

	mov.u64 	%SPL, __local_depot5;
	ld.param.u64 	%rd4, [_Z27generate_new_center2_unusedPfS_PiS0_ii_param_0];
	ld.param.u64 	%rd7, [_Z27generate_new_center2_unusedPfS_PiS0_ii_param_1];
	ld.param.u64 	%rd5, [_Z27generate_new_center2_unusedPfS_PiS0_ii_param_2];
	ld.param.u32 	%r36, [_Z27generate_new_center2_unusedPfS_PiS0_ii_param_4];
	cvta.to.global.u64 	%rd1, %rd7;
	add.u64 	%rd2, %SPL, 0;
	mov.u32 	%r38, %ntid.x;
	mov.u32 	%r39, %ctaid.x;
	mov.u32 	%r1, %tid.x;
	mad.lo.s32 	%r2, %r38, %r39, %r1;
	setp.gt.s32 	%p1, %r2, 1048575;
	@%p1 bra 	$L__BB5_36;
	cvta.to.global.u64 	%rd9, %rd4;
	cvta.to.global.u64 	%rd10, %rd5;
	mul.wide.s32 	%rd11, %r2, 4;
	add.s64 	%rd12, %rd10, %rd11;
	ld.global.u32 	%r3, [%rd12];
	shl.b32 	%r40, %r2, 4;
	mul.wide.s32 	%rd13, %r40, 4;
	add.s64 	%rd14, %rd9, %rd13;
	ld.global.f32 	%f1, [%rd14];
	ld.global.f32 	%f2, [%rd14+4];
	ld.global.f32 	%f3, [%rd14+8];
	ld.global.f32 	%f4, [%rd14+12];
	st.local.v4.f32 	[%rd2], {%f1, %f2, %f3, %f4};
	ld.global.f32 	%f5, [%rd14+16];
	ld.global.f32 	%f6, [%rd14+20];
	ld.global.f32 	%f7, [%rd14+24];
	ld.global.f32 	%f8, [%rd14+28];
	st.local.v4.f32 	[%rd2+16], {%f5, %f6, %f7, %f8};
	ld.global.f32 	%f9, [%rd14+32];
	ld.global.f32 	%f10, [%rd14+36];
	ld.global.f32 	%f11, [%rd14+40];
	ld.global.f32 	%f12, [%rd14+44];
	st.local.v4.f32 	[%rd2+32], {%f9, %f10, %f11, %f12};
	ld.global.f32 	%f13, [%rd14+48];
	ld.global.f32 	%f14, [%rd14+52];
	ld.global.f32 	%f15, [%rd14+56];
	ld.global.f32 	%f16, [%rd14+60];
	st.local.v4.f32 	[%rd2+48], {%f13, %f14, %f15, %f16};
	setp.lt.s32 	%p2, %r36, 1;
	@%p2 bra 	$L__BB5_35;
	mov.b32 	%r93, 0;
$L__BB5_3:
	ld.param.u32 	%r92, [_Z27generate_new_center2_unusedPfS_PiS0_ii_param_5];
	setp.ne.s32 	%p3, %r1, 0;
	bar.sync 	0;
	add.s32 	%r5, %r93, 1;
	mul.lo.s32 	%r6, %r93, %r92;
	add.s32 	%r42, %r6, %r92;
	setp.lt.s32 	%p4, %r42, 17;
	sub.s32 	%r43, 16, %r6;
	selp.b32 	%r7, %r92, %r43, %p4;
	@%p3 bra 	$L__BB5_6;
	mov.b32 	%r94, 128;
$L__BB5_5:
	mov.u32 	%r45, s_centers;
	add.s32 	%r46, %r45, %r94;
	mov.f32 	%f17, 0f00000000;
	st.shared.v4.f32 	[%r46+-128], {%f17, %f17, %f17, %f17};
	st.shared.v4.f32 	[%r46+-112], {%f17, %f17, %f17, %f17};
	st.shared.v4.f32 	[%r46+-96], {%f17, %f17, %f17, %f17};
	st.shared.v4.f32 	[%r46+-80], {%f17, %f17, %f17, %f17};
	st.shared.v4.f32 	[%r46+-64], {%f17, %f17, %f17, %f17};
	st.shared.v4.f32 	[%r46+-48], {%f17, %f17, %f17, %f17};
	st.shared.v4.f32 	[%r46+-32], {%f17, %f17, %f17, %f17};
	st.shared.v4.f32 	[%r46+-16], {%f17, %f17, %f17, %f17};
	st.shared.v4.f32 	[%r46], {%f17, %f17, %f17, %f17};
	st.shared.v4.f32 	[%r46+16], {%f17, %f17, %f17, %f17};
	st.shared.v4.f32 	[%r46+32], {%f17, %f17, %f17, %f17};
	st.shared.v4.f32 	[%r46+48], {%f17, %f17, %f17, %f17};
	st.shared.v4.f32 	[%r46+64], {%f17, %f17, %f17, %f17};
	st.shared.v4.f32 	[%r46+80], {%f17, %f17, %f17, %f17};
	st.shared.v4.f32 	[%r46+96], {%f17, %f17, %f17, %f17};
	st.shared.v4.f32 	[%r46+112], {%f17, %f17, %f17, %f17};
	add.s32 	%r94, %r94, 256;
	setp.ne.s32 	%p5, %r94, 49280;
	@%p5 bra 	$L__BB5_5;
$L__BB5_6:
	bar.sync 	0;
	setp.lt.s32 	%p6, %r7, 1;
	@%p6 bra 	$L__BB5_20;
	setp.lt.u32 	%p7, %r7, 16;
	mov.b32 	%r97, 0;
	@%p7 bra 	$L__BB5_10;
	mov.b32 	%r95, 0;
$L__BB5_9:
	.pragma "nounroll";
	mad.lo.s32 	%r49, %r7, %r3, %r95;
	shl.b32 	%r50, %r49, 2;
	mov.u32 	%r51, s_centers;
	add.s32 	%r52, %r51, %r50;
	mul.wide.u32 	%rd15, %r95, 4;
	add.s64 	%rd16, %rd2, %rd15;
	ld.local.f32 	%f18, [%rd16];
	atom.shared.add.f32 	%f19, [%r52], %f18;
	ld.local.f32 	%f20, [%rd16+4];
	atom.shared.add.f32 	%f21, [%r52+4], %f20;
	ld.local.f32 	%f22, [%rd16+8];
	atom.shared.add.f32 	%f23, [%r52+8], %f22;
	ld.local.f32 	%f24, [%rd16+12];
	atom.shared.add.f32 	%f25, [%r52+12], %f24;
	ld.local.f32 	%f26, [%rd16+16];
	atom.shared.add.f32 	%f27, [%r52+16], %f26;
	ld.local.f32 	%f28, [%rd16+20];
	atom.shared.add.f32 	%f29, [%r52+20], %f28;
	ld.local.f32 	%f30, [%rd16+24];
	atom.shared.add.f32 	%f31, [%r52+24], %f30;
	ld.local.f32 	%f32, [%rd16+28];
	atom.shared.add.f32 	%f33, [%r52+28], %f32;
	ld.local.f32 	%f34, [%rd16+32];
	atom.shared.add.f32 	%f35, [%r52+32], %f34;
	ld.local.f32 	%f36, [%rd16+36];
	atom.shared.add.f32 	%f37, [%r52+36], %f36;
	ld.local.f32 	%f38, [%rd16+40];
	atom.shared.add.f32 	%f39, [%r52+40], %f38;
	ld.local.f32 	%f40, [%rd16+44];
	atom.shared.add.f32 	%f41, [%r52+44], %f40;
	ld.local.f32 	%f42, [%rd16+48];
	atom.shared.add.f32 	%f43, [%r52+48], %f42;
	ld.local.f32 	%f44, [%rd16+52];
	atom.shared.add.f32 	%f45, [%r52+52], %f44;
	ld.local.f32 	%f46, [%rd16+56];
	atom.shared.add.f32 	%f47, [%r52+56], %f46;
	ld.local.f32 	%f48, [%rd16+60];
	atom.shared.add.f32 	%f49, [%r52+60], %f48;
	add.s32 	%r95, %r95, 16;
	and.b32  	%r97, %r7, 2147483632;
	setp.ne.s32 	%p8, %r95, %r97;
	@%p8 bra 	$L__BB5_9;
$L__BB5_10:
	and.b32  	%r14, %r7, 15;
	setp.eq.s32 	%p9, %r14, 0;
	@%p9 bra 	$L__BB5_20;
	mul.lo.s32 	%r15, %r7, %r3;
	and.b32  	%r16, %r7, 7;
	setp.lt.u32 	%p10, %r14, 8;
	@%p10 bra 	$L__BB5_13;
	add.s32 	%r53, %r97, %r15;
	shl.b32 	%r54, %r53, 2;
	mov.u32 	%r55, s_centers;
	add.s32 	%r56, %r55, %r54;
	mul.wide.u32 	%rd17, %r97, 4;
	add.s64 	%rd18, %rd2, %rd17;
	ld.local.f32 	%f50, [%rd18];
	atom.shared.add.f32 	%f51, [%r56], %f50;
	ld.local.f32 	%f52, [%rd18+4];
	atom.shared.add.f32 	%f53, [%r56+4], %f52;
	ld.local.f32 	%f54, [%rd18+8];
	atom.shared.add.f32 	%f55, [%r56+8], %f54;
	ld.local.f32 	%f56, [%rd18+12];
	atom.shared.add.f32 	%f57, [%r56+12], %f56;
	ld.local.f32 	%f58, [%rd18+16];
	atom.shared.add.f32 	%f59, [%r56+16], %f58;
	ld.local.f32 	%f60, [%rd18+20];
	atom.shared.add.f32 	%f61, [%r56+20], %f60;
	ld.local.f32 	%f62, [%rd18+24];
	atom.shared.add.f32 	%f63, [%r56+24], %f62;
	ld.local.f32 	%f64, [%rd18+28];
	atom.shared.add.f32 	%f65, [%r56+28], %f64;
	add.s32 	%r97, %r97, 8;
$L__BB5_13:
	setp.eq.s32 	%p11, %r16, 0;
	@%p11 bra 	$L__BB5_20;
	and.b32  	%r19, %r7, 3;
	setp.lt.u32 	%p12, %r16, 4;
	@%p12 bra 	$L__BB5_16;
	add.s32 	%r57, %r97, %r15;
	shl.b32 	%r58, %r57, 2;
	mov.u32 	%r59, s_centers;
	add.s32 	%r60, %r59, %r58;
	mul.wide.u32 	%rd19, %r97, 4;
	add.s64 	%rd20, %rd2, %rd19;
	ld.local.f32 	%f66, [%rd20];
	atom.shared.add.f32 	%f67, [%r60], %f66;
	ld.local.f32 	%f68, [%rd20+4];
	atom.shared.add.f32 	%f69, [%r60+4], %f68;
	ld.local.f32 	%f70, [%rd20+8];
	atom.shared.add.f32 	%f71, [%r60+8], %f70;
	ld.local.f32 	%f72, [%rd20+12];
	atom.shared.add.f32 	%f73, [%r60+12], %f72;
	add.s32 	%r97, %r97, 4;
$L__BB5_16:
	setp.eq.s32 	%p13, %r19, 0;
	@%p13 bra 	$L__BB5_20;
	add.s32 	%r61, %r97, %r15;
	shl.b32 	%r62, %r61, 2;
	mov.u32 	%r63, s_centers;
	add.s32 	%r22, %r63, %r62;
	mul.wide.u32 	%rd21, %r97, 4;
	add.s64 	%rd3, %rd2, %rd21;
	ld.local.f32 	%f74, [%rd3];
	atom.shared.add.f32 	%f75, [%r22], %f74;
	setp.eq.s32 	%p14, %r19, 1;
	@%p14 bra 	$L__BB5_20;
	ld.local.f32 	%f76, [%rd3+4];
	atom.shared.add.f32 	%f77, [%r22+4], %f76;
	setp.eq.s32 	%p15, %r19, 2;
	@%p15 bra 	$L__BB5_20;
	ld.local.f32 	%f78, [%rd3+8];
	atom.shared.add.f32 	%f79, [%r22+8], %f78;
$L__BB5_20:
	setp.lt.s32 	%p16, %r7, 1;
	setp.ne.s32 	%p17, %r1, 0;
	bar.sync 	0;
	or.pred  	%p18, %p17, %p16;
	@%p18 bra 	$L__BB5_34;
	and.b32  	%r23, %r7, 7;
	and.b32  	%r24, %r7, 2147483640;
	mov.b32 	%r99, 0;
$L__BB5_22:
	setp.lt.u32 	%p19, %r7, 8;
	shl.b32 	%r66, %r99, 4;
	add.s32 	%r26, %r66, %r6;
	mul.lo.s32 	%r27, %r99, %r7;
	mov.b32 	%r102, 0;
	@%p19 bra 	$L__BB5_25;
	mov.b32 	%r100, 0;
$L__BB5_24:
	.pragma "nounroll";
	add.s32 	%r68, %r26, %r100;
	mul.wide.s32 	%rd22, %r68, 4;
	add.s64 	%rd23, %rd1, %rd22;
	add.s32 	%r69, %r100, %r27;
	shl.b32 	%r70, %r69, 2;
	mov.u32 	%r71, s_centers;
	add.s32 	%r72, %r71, %r70;
	ld.shared.f32 	%f80, [%r72];
	atom.global.add.f32 	%f81, [%rd23], %f80;
	ld.shared.f32 	%f82, [%r72+4];
	atom.global.add.f32 	%f83, [%rd23+4], %f82;
	ld.shared.f32 	%f84, [%r72+8];
	atom.global.add.f32 	%f85, [%rd23+8], %f84;
	ld.shared.f32 	%f86, [%r72+12];
	atom.global.add.f32 	%f87, [%rd23+12], %f86;
	ld.shared.f32 	%f88, [%r72+16];
	atom.global.add.f32 	%f89, [%rd23+16], %f88;
	ld.shared.f32 	%f90, [%r72+20];
	atom.global.add.f32 	%f91, [%rd23+20], %f90;
	ld.shared.f32 	%f92, [%r72+24];
	atom.global.add.f32 	%f93, [%rd23+24], %f92;
	ld.shared.f32 	%f94, [%r72+28];
	atom.global.add.f32 	%f95, [%rd23+28], %f94;
	add.s32 	%r100, %r100, 8;
	setp.ne.s32 	%p20, %r100, %r24;
	mov.u32 	%r102, %r24;
	@%p20 bra 	$L__BB5_24;
$L__BB5_25:
	setp.eq.s32 	%p21, %r23, 0;
	@%p21 bra 	$L__BB5_33;
	add.s32 	%r73, %r23, -1;
	setp.lt.u32 	%p22, %r73, 3;
	@%p22 bra 	$L__BB5_28;
	add.s32 	%r74, %r26, %r102;
	mul.wide.s32 	%rd24, %r74, 4;
	add.s64 	%rd25, %rd1, %rd24;
	add.s32 	%r75, %r102, %r27;
	shl.b32 	%r76, %r75, 2;
	mov.u32 	%r77, s_centers;
	add.s32 	%r78, %r77, %r76;
	ld.shared.f32 	%f96, [%r78];
	atom.global.add.f32 	%f97, [%rd25], %f96;
	ld.shared.f32 	%f98, [%r78+4];
	atom.global.add.f32 	%f99, [%rd25+4], %f98;
	ld.shared.f32 	%f100, [%r78+8];
	atom.global.add.f32 	%f101, [%rd25+8], %f100;
	ld.shared.f32 	%f102, [%r78+12];
	atom.global.add.f32 	%f103, [%rd25+12], %f102;
	add.s32 	%r102, %r102, 4;
$L__BB5_28:
	and.b32  	%r79, %r7, 3;
	setp.eq.s32 	%p23, %r79, 0;
	@%p23 bra 	$L__BB5_33;
	setp.eq.s32 	%p24, %r79, 1;
	@%p24 bra 	$L__BB5_31;
	add.s32 	%r80, %r26, %r102;
	mul.wide.s32 	%rd26, %r80, 4;
	add.s64 	%rd27, %rd1, %rd26;
	add.s32 	%r81, %r102, %r27;
	shl.b32 	%r82, %r81, 2;
	mov.u32 	%r83, s_centers;
	add.s32 	%r84, %r83, %r82;
	ld.shared.f32 	%f104, [%r84];
	atom.global.add.f32 	%f105, [%rd27], %f104;
	ld.shared.f32 	%f106, [%r84+4];
	atom.global.add.f32 	%f107, [%rd27+4], %f106;
	add.s32 	%r102, %r102, 2;
$L__BB5_31:
	and.b32  	%r85, %r7, 1;
	setp.eq.b32 	%p25, %r85, 1;
	not.pred 	%p26, %p25;
	@%p26 bra 	$L__BB5_33;
	add.s32 	%r86, %r26, %r102;
	mul.wide.s32 	%rd28, %r86, 4;
	add.s64 	%rd29, %rd1, %rd28;
	add.s32 	%r87, %r102, %r27;
	shl.b32 	%r88, %r87, 2;
	mov.u32 	%r89, s_centers;
	add.s32 	%r90, %r89, %r88;
	ld.shared.f32 	%f108, [%r90];
	atom.global.add.f32 	%f109, [%rd29], %f108;
$L__BB5_33:
	add.s32 	%r99, %r99, 1;
	setp.ne.s32 	%p27, %r99, 3072;
	@%p27 bra 	$L__BB5_22;
$L__BB5_34:
	bar.sync 	0;
	setp.ne.s32 	%p28, %r5, %r36;
	mov.u32 	%r93, %r5;
	@%p28 bra 	$L__BB5_3;
$L__BB5_35:
	ld.param.u64 	%rd33, [_Z27generate_new_center2_unusedPfS_PiS0_ii_param_3];
	cvta.to.global.u64 	%rd30, %rd33;
	mul.wide.s32 	%rd31, %r3, 4;
	add.s64 	%rd32, %rd30, %rd31;
	atom.global.add.u32 	%r91, [%rd32], 1;
$L__BB5_36:
	ret;

}
	// .globl	_Z22calc_distance_constantPfPiS_iii
.visible .entry _Z22calc_distance_constantPfPiS_iii(
	.param .u64 .ptr .align 1 _Z22calc_distance_constantPfPiS_iii_param_0,
	.param .u64 .ptr .align 1 _Z22calc_distance_constantPfPiS_iii_param_1,
	.param .u64 .ptr .align 1 _Z22calc_distance_constantPfPiS_iii_param_2,
	.param .u32 _Z22calc_distance_constantPfPiS_iii_param_3,
	.param .u32 _Z22calc_distance_constantPfPiS_iii_param_4,
	.param .u32 _Z22calc_distance_constantPfPiS_iii_param_5
)
{
	.reg .pred 	%p<6>;
	.reg .b32 	%r<24>;
	.reg .b32 	%f<87>;
	.reg .b64 	%rd<18>;

	ld.param.u64 	%rd5, [_Z22calc_distance_constantPfPiS_iii_param_0];
	ld.param.u64 	%rd7, [_Z22calc_distance_constantPfPiS_iii_param_2];
	ld.param.u32 	%r10, [_Z22calc_distance_constantPfPiS_iii_param_3];
	ld.param.u32 	%r11, [_Z22calc_distance_constantPfPiS_iii_param_4];
	ld.param.u32 	%r12, [_Z22calc_distance_constantPfPiS_iii_param_5];
	mov.u32 	%r13, %ntid.x;
	mov.u32 	%r14, %ctaid.x;
	mov.u32 	%r15, %tid.x;
	mad.lo.s32 	%r1, %r13, %r14, %r15;
	setp.gt.s32 	%p1, %r1, 1048575;
	@%p1 bra 	$L__BB6_6;
	cvta.to.global.u64 	%rd8, %rd7;
	cvta.to.global.u64 	%rd9, %rd5;
	mul.wide.s32 	%rd10, %r1, 4;
	add.s64 	%rd1, %rd9, %rd10;
	add.s64 	%rd2, %rd8, %rd10;
	ld.global.f32 	%f1, [%rd2];
	setp.lt.s32 	%p2, %r11, 1;
	mov.b32 	%r23, -1;
	mov.f32 	%f86, %f1;
	@%p2 bra 	$L__BB6_4;
	ld.global.f32 	%f2, [%rd1];
	ld.global.f32 	%f3, [%rd1+4194304];
	ld.global.f32 	%f4, [%rd1+8388608];
	ld.global.f32 	%f5, [%rd1+12582912];
	ld.global.f32 	%f6, [%rd1+16777216];
	ld.global.f32 	%f7, [%rd1+20971520];
	ld.global.f32 	%f8, [%rd1+25165824];
	ld.global.f32 	%f9, [%rd1+29360128];
	ld.global.f32 	%f10, [%rd1+33554432];
	ld.global.f32 	%f11, [%rd1+37748736];
	ld.global.f32 	%f12, [%rd1+41943040];
	ld.global.f32 	%f13, [%rd1+46137344];
	ld.global.f32 	%f14, [%rd1+50331648];
	ld.global.f32 	%f15, [%rd1+54525952];
	ld.global.f32 	%f16, [%rd1+58720256];
	ld.global.f32 	%f17, [%rd1+62914560];
	mov.u64 	%rd12, d_cons_centers;
	add.s64 	%rd17, %rd12, 32;
	neg.s32 	%r20, %r11;
	mov.b32 	%r23, -1;
	mov.b32 	%r21, 0;
	mov.f32 	%f86, %f1;
$L__BB6_3:
	ld.const.f32 	%f21, [%rd17+-32];
	sub.f32 	%f22, %f2, %f21;
	abs.f32 	%f23, %f22;
	add.f32 	%f24, %f23, 0f00000000;
	ld.const.f32 	%f25, [%rd17+-28];
	sub.f32 	%f26, %f3, %f25;
	abs.f32 	%f27, %f26;
	add.f32 	%f28, %f24, %f27;
	ld.const.f32 	%f29, [%rd17+-24];
	sub.f32 	%f30, %f4, %f29;
	abs.f32 	%f31, %f30;
	add.f32 	%f32, %f28, %f31;
	ld.const.f32 	%f33, [%rd17+-20];
	sub.f32 	%f34, %f5, %f33;
	abs.f32 	%f35, %f34;
	add.f32 	%f36, %f32, %f35;
	ld.const.f32 	%f37, [%rd17+-16];
	sub.f32 	%f38, %f6, %f37;
	abs.f32 	%f39, %f38;
	add.f32 	%f40, %f36, %f39;
	ld.const.f32 	%f41, [%rd17+-12];
	sub.f32 	%f42, %f7, %f41;
	abs.f32 	%f43, %f42;
	add.f32 	%f44, %f40, %f43;
	ld.const.f32 	%f45, [%rd17+-8];
	sub.f32 	%f46, %f8, %f45;
	abs.f32 	%f47, %f46;
	add.f32 	%f48, %f44, %f47;
	ld.const.f32 	%f49, [%rd17+-4];
	sub.f32 	%f50, %f9, %f49;
	abs.f32 	%f51, %f50;
	add.f32 	%f52, %f48, %f51;
	ld.const.f32 	%f53, [%rd17];
	sub.f32 	%f54, %f10, %f53;
	abs.f32 	%f55, %f54;
	add.f32 	%f56, %f52, %f55;
	ld.const.f32 	%f57, [%rd17+4];
	sub.f32 	%f58, %f11, %f57;
	abs.f32 	%f59, %f58;
	add.f32 	%f60, %f56, %f59;
	ld.const.f32 	%f61, [%rd17+8];
	sub.f32 	%f62, %f12, %f61;
	abs.f32 	%f63, %f62;
	add.f32 	%f64, %f60, %f63;
	ld.const.f32 	%f65, [%rd17+12];
	sub.f32 	%f66, %f13, %f65;
	abs.f32 	%f67, %f66;
	add.f32 	%f68, %f64, %f67;
	ld.const.f32 	%f69, [%rd17+16];
	sub.f32 	%f70, %f14, %f69;
	abs.f32 	%f71, %f70;
	add.f32 	%f72, %f68, %f71;
	ld.const.f32 	%f73, [%rd17+20];
	sub.f32 	%f74, %f15, %f73;
	abs.f32 	%f75, %f74;
	add.f32 	%f76, %f72, %f75;
	ld.const.f32 	%f77, [%rd17+24];
	sub.f32 	%f78, %f16, %f77;
	abs.f32 	%f79, %f78;
	add.f32 	%f80, %f76, %f79;
	ld.const.f32 	%f81, [%rd17+28];
	sub.f32 	%f82, %f17, %f81;
	abs.f32 	%f83, %f82;
	add.f32 	%f84, %f80, %f83;
	setp.lt.f32 	%p3, %f84, %f86;
	selp.b32 	%r23, %r21, %r23, %p3;
	selp.f32 	%f86, %f84, %f86, %p3;
	add.s32 	%r21, %r21, 1;
	add.s32 	%r20, %r20, 1;
	setp.ne.s32 	%p4, %r20, 0;
	add.s64 	%rd17, %rd17, 64;
	@%p4 bra 	$L__BB6_3;
$L__BB6_4:
	setp.geu.f32 	%p5, %f86, %f1;
	@%p5 bra 	$L__BB6_6;
	ld.param.u64 	%rd16, [_Z22calc_distance_constantPfPiS_iii_param_1];
	st.global.f32 	[%rd2], %f86;
	mad.lo.s32 	%r19, %r12, %r10, %r23;
	cvta.to.global.u64 	%rd13, %rd16;
	mul.wide.s32 	%rd14, %r1, 4;
	add.s64 	%rd15, %rd13, %rd14;
	st.global.u32 	[%rd15], %r19;
$L__BB6_6:
	ret;

}
	// .globl	_Z29generate_new_center_transposePfS_PiS0_
.visible .entry _Z29generate_new_center_transposePfS_PiS0_(
	.param .u64 .ptr .align 1 _Z29generate_new_center_transposePfS_PiS0__param_0,
	.param .u64 .ptr .align 1 _Z29generate_new_center_transposePfS_PiS0__param_1,
	.param .u64 .ptr .align 1 _Z29generate_new_center_transposePfS_PiS0__param_2,
	.param .u64 .ptr .align 1 _Z29generate_new_center_transposePfS_PiS0__param_3
)
{
	.reg .pred 	%p<2>;
	.reg .b32 	%r<8>;
	.reg .b32 	%f<33>;
	.reg .b64 	%rd<17>;

	ld.param.u64 	%rd2, [_Z29generate_new_center_transposePfS_PiS0__param_1];
	ld.param.u64 	%rd3, [_Z29generate_new_center_transposePfS_PiS0__param_2];
	ld.param.u64 	%rd4, [_Z29generate_new_center_transposePfS_PiS0__param_3];
	mov.u32 	%r2, %ntid.x;
	mov.u32 	%r3, %ctaid.x;
	mov.u32 	%r4, %tid.x;
	mad.lo.s32 	%r1, %r2, %r3, %r4;
	setp.gt.s32 	%p1, %r1, 1048575;
	@%p1 bra 	$L__BB7_2;
	ld.param.u64 	%rd16, [_Z29generate_new_center_transposePfS_PiS0__param_0];
	cvta.to.global.u64 	%rd5, %rd4;
	cvta.to.global.u64 	%rd6, %rd2;
	cvta.to.global.u64 	%rd7, %rd16;
	cvta.to.global.u64 	%rd8, %rd3;
	mul.wide.s32 	%rd9, %r1, 4;
	add.s64 	%rd10, %rd8, %rd9;
	ld.global.u32 	%r5, [%rd10];
	add.s64 	%rd11, %rd7, %rd9;
	ld.global.f32 	%f1, [%rd11];
	ld.global.f32 	%f2, [%rd11+4194304];
	ld.global.f32 	%f3, [%rd11+8388608];
	ld.global.f32 	%f4, [%rd11+12582912];
	ld.global.f32 	%f5, [%rd11+16777216];
	ld.global.f32 	%f6, [%rd11+20971520];
	ld.global.f32 	%f7, [%rd11+25165824];
	ld.global.f32 	%f8, [%rd11+29360128];
	ld.global.f32 	%f9, [%rd11+33554432];
	ld.global.f32 	%f10, [%rd11+37748736];
	ld.global.f32 	%f11, [%rd11+41943040];
	ld.global.f32 	%f12, [%rd11+46137344];
	ld.global.f32 	%f13, [%rd11+50331648];
	ld.global.f32 	%f14, [%rd11+54525952];
	ld.global.f32 	%f15, [%rd11+58720256];
	ld.global.f32 	%f16, [%rd11+62914560];
	shl.b32 	%r6, %r5, 4;
	mul.wide.s32 	%rd12, %r6, 4;
	add.s64 	%rd13, %rd6, %rd12;
	atom.global.add.f32 	%f17, [%rd13], %f1;
	atom.global.add.f32 	%f18, [%rd13+4], %f2;
	atom.global.add.f32 	%f19, [%rd13+8], %f3;
	atom.global.add.f32 	%f20, [%rd13+12], %f4;
	atom.global.add.f32 	%f21, [%rd13+16], %f5;
	atom.global.add.f32 	%f22, [%rd13+20], %f6;
	atom.global.add.f32 	%f23, [%rd13+24], %f7;
	atom.global.add.f32 	%f24, [%rd13+28], %f8;
	atom.global.add.f32 	%f25, [%rd13+32], %f9;
	atom.global.add.f32 	%f26, [%rd13+36], %f10;
	atom.global.add.f32 	%f27, [%rd13+40], %f11;
	atom.global.add.f32 	%f28, [%rd13+44], %f12;
	atom.global.add.f32 	%f29, [%rd13+48], %f13;
	atom.global.add.f32 	%f30, [%rd13+52], %f14;
	atom.global.add.f32 	%f31, [%rd13+56], %f15;
	atom.global.add.f32 	%f32, [%rd13+60], %f16;
	mul.wide.s32 	%rd14, %r5, 4;
	add.s64 	%rd15, %rd5, %rd14;
	atom.global.add.u32 	%r7, [%rd15], 1;
$L__BB7_2:
	ret;

}
	// .globl	_Z17add_member_countsPiS_
.visible .entry _Z17add_member_countsPiS_(
	.param .u64 .ptr .align 1 _Z17add_member_countsPiS__param_0,
	.param .u64 .ptr .align 1 _Z17add_member_countsPiS__param_1
)
{
	.reg .pred 	%p<2>;
	.reg .b32 	%r<18>;
	.reg .b32 	%f<5>;
	.reg .b64 	%rd<9>;

	ld.param.u64 	%rd1, [_Z17add_member_countsPiS__param_0];
	ld.param.u64 	%rd2, [_Z17add_member_countsPiS__param_1];
	mov.u32 	%r3, %ntid.x;
	mov.u32 	%r4, %ctaid.x;
	mov.u32 	%r1, %tid.x;
	mad.lo.s32 	%r2, %r3, %r4, %r1;
	setp.gt.s32 	%p1, %r2, 1048575;
	@%p1 bra 	$L__BB8_2;
	cvta.to.global.u64 	%rd3, %rd2;
	cvta.to.global.u64 	%rd4, %rd1;
	mul.wide.s32 	%rd5, %r2, 4;
	add.s64 	%rd6, %rd4, %rd5;
	ld.global.u32 	%r5, [%rd6];
	shl.b32 	%r6, %r1, 2;
	mov.u32 	%r7, s_member_counter;
	add.s32 	%r8, %r7, %r6;
	mov.b32 	%r9, 0;
	st.shared.u32 	[%r8], %r9;
	st.shared.u32 	[%r8+4], %r9;
	st.shared.u32 	[%r8+8], %r9;
	bar.sync 	0;
	shl.b32 	%r10, %r5, 2;
	add.s32 	%r11, %r7, %r10;
	atom.shared.add.f32 	%f1, [%r11], 0f3F800000;
	bar.sync 	0;
	mul.wide.u32 	%rd7, %r1, 4;
	add.s64 	%rd8, %rd3, %rd7;
	ld.shared.f32 	%f2, [%r8];
	cvt.rzi.s32.f32 	%r12, %f2;
	atom.global.add.u32 	%r13, [%rd8], %r12;
	ld.shared.f32 	%f3, [%r8+4];
	cvt.rzi.s32.f32 	%r14, %f3;
	atom.global.add.u32 	%r15, [%rd8+4], %r14;
	ld.shared.f32 	%f4, [%r8+8];
	cvt.rzi.s32.f32 	%r16, %f4;
	atom.global.add.u32 	%r17, [%rd8+8], %r16;
$L__BB8_2:
	ret;

}
	// .globl	_Z26generate_new_center_sharedPfS_PiS0_ii
.visible .entry _Z26generate_new_center_sharedPfS_PiS0_ii(
	.param .u64 .ptr .align 1 _Z26generate_new_center_sharedPfS_PiS0_ii_param_0,
	.param .u64 .ptr .align 1 _Z26generate_new_center_sharedPfS_PiS0_ii_param_1,
	.param .u64 .ptr .align 1 _Z26generate_new_center_sharedPfS_PiS0_ii_param_2,
	.param .u64 .ptr .align 1 _Z26generate_new_center_sharedPfS_PiS0_ii_param_3,
	.param .u32 _Z26generate_new_center_sharedPfS_PiS0_ii_param_4,
	.param .u32 _Z26generate_new_center_sharedPfS_PiS0_ii_param_5
)
{
	.local .align 16 .b8 	__local_depot9[64];
	.reg .b64 	%SP;
	.reg .b64 	%SPL;
	.reg .pred 	%p<24>;
	.reg .b32 	%r<109>;
	.reg .b32 	%f<110>;
	.reg .b64 	%rd<33>;

	mov.u64 	%SPL, __local_depot9;
	ld.param.u64 	%rd5, [_Z26generate_new_center_sharedPfS_PiS0_ii_param_0];
	ld.param.u64 	%rd8, [_Z26generate_new_center_sharedPfS_PiS0_ii_param_1];
	ld.param.u64 	%rd6, [_Z26generate_new_center_sharedPfS_PiS0_ii_param_2];
	ld.param.u64 	%rd7, [_Z26generate_new_center_sharedPfS_PiS0_ii_param_3];
	ld.param.u32 	%r43, [_Z26generate_new_center_sharedPfS_PiS0_ii_param_4];
	ld.param.u32 	%r44, [_Z26generate_new_center_sharedPfS_PiS0_ii_param_5];
	cvta.to.global.u64 	%rd1, %rd8;
	add.u64 	%rd2, %SPL, 0;
	mov.u32 	%r45, %ntid.x;
	mov.u32 	%r46, %ctaid.x;
	mov.u32 	%r1, %tid.x;
	mad.lo.s32 	%r2, %r45, %r46, %r1;
	setp.gt.s32 	%p1, %r2, 1048575;
	@%p1 bra 	$L__BB9_33;
	cvta.to.global.u64 	%rd10, %rd5;
	cvta.to.global.u64 	%rd11, %rd6;
	mul.wide.s32 	%rd12, %r2, 4;
	add.s64 	%rd13, %rd11, %rd12;
	ld.global.u32 	%r3, [%rd13];
	add.s64 	%rd14, %rd10, %rd12;
	ld.global.f32 	%f1, [%rd14];
	ld.global.f32 	%f2, [%rd14+4194304];
	ld.global.f32 	%f3, [%rd14+8388608];
	ld.global.f32 	%f4, [%rd14+12582912];
	st.local.v4.f32 	[%rd2], {%f1, %f2, %f3, %f4};
	ld.global.f32 	%f5, [%rd14+16777216];
	ld.global.f32 	%f6, [%rd14+20971520];
	ld.global.f32 	%f7, [%rd14+25165824];
	ld.global.f32 	%f8, [%rd14+29360128];
	st.local.v4.f32 	[%rd2+16], {%f5, %f6, %f7, %f8};
	ld.global.f32 	%f9, [%rd14+33554432];
	add.s64 	%rd3, %rd2, 32;
	ld.global.f32 	%f10, [%rd14+37748736];
	ld.global.f32 	%f11, [%rd14+41943040];
	ld.global.f32 	%f12, [%rd14+46137344];
	st.local.v4.f32 	[%rd2+32], {%f9, %f10, %f11, %f12};
	ld.global.f32 	%f13, [%rd14+50331648];
	ld.global.f32 	%f14, [%rd14+54525952];
	ld.global.f32 	%f15, [%rd14+58720256];
	ld.global.f32 	%f16, [%rd14+62914560];
	st.local.v4.f32 	[%rd2+48], {%f13, %f14, %f15, %f16};
	setp.lt.s32 	%p2, %r43, 1;
	@%p2 bra 	$L__BB9_32;
	mov.b32 	%r97, 0;
	mov.u32 	%r50, s_centers;
	mad.lo.s32 	%r51, %r1, 24, %r50;
$L__BB9_3:
	bar.sync 	0;
	add.s32 	%r5, %r97, 1;
	mul.lo.s32 	%r6, %r97, %r44;
	add.s32 	%r48, %r6, %r44;
	setp.lt.s32 	%p3, %r48, 17;
	sub.s32 	%r49, 16, %r6;
	selp.b32 	%r7, %r44, %r49, %p3;
	mov.f32 	%f17, 0f00000000;
	st.shared.v2.f32 	[%r51], {%f17, %f17};
	st.shared.v2.f32 	[%r51+8], {%f17, %f17};
	st.shared.v2.f32 	[%r51+16], {%f17, %f17};
	bar.sync 	0;
	setp.lt.s32 	%p4, %r7, 1;
	@%p4 bra 	$L__BB9_17;
	mul.lo.s32 	%r8, %r7, %r3;
	and.b32  	%r9, %r7, 15;
	setp.lt.u32 	%p5, %r7, 16;
	mov.b32 	%r102, 0;
	@%p5 bra 	$L__BB9_7;
	and.b32  	%r53, %r7, 2147483632;
	neg.s32 	%r100, %r53;
	mul.lo.s32 	%r54, %r3, %r7;
	shl.b32 	%r55, %r54, 2;
	mov.u32 	%r56, s_centers;
	add.s32 	%r57, %r56, %r55;
	add.s32 	%r99, %r57, 32;
	mov.u32 	%r98, %r6;
$L__BB9_6:
	.pragma "nounroll";
	and.b32  	%r102, %r7, 2147483632;
	mul.wide.s32 	%rd15, %r98, 4;
	add.s64 	%rd16, %rd3, %rd15;
	ld.local.f32 	%f18, [%rd16+-32];
	atom.shared.add.f32 	%f19, [%r99+-32], %f18;
	ld.local.f32 	%f20, [%rd16+-28];
	atom.shared.add.f32 	%f21, [%r99+-28], %f20;
	ld.local.f32 	%f22, [%rd16+-24];
	atom.shared.add.f32 	%f23, [%r99+-24], %f22;
	ld.local.f32 	%f24, [%rd16+-20];
	atom.shared.add.f32 	%f25, [%r99+-20], %f24;
	ld.local.f32 	%f26, [%rd16+-16];
	atom.shared.add.f32 	%f27, [%r99+-16], %f26;
	ld.local.f32 	%f28, [%rd16+-12];
	atom.shared.add.f32 	%f29, [%r99+-12], %f28;
	ld.local.f32 	%f30, [%rd16+-8];
	atom.shared.add.f32 	%f31, [%r99+-8], %f30;
	ld.local.f32 	%f32, [%rd16+-4];
	atom.shared.add.f32 	%f33, [%r99+-4], %f32;
	ld.local.f32 	%f34, [%rd16];
	atom.shared.add.f32 	%f35, [%r99], %f34;
	ld.local.f32 	%f36, [%rd16+4];
	atom.shared.add.f32 	%f37, [%r99+4], %f36;
	ld.local.f32 	%f38, [%rd16+8];
	atom.shared.add.f32 	%f39, [%r99+8], %f38;
	ld.local.f32 	%f40, [%rd16+12];
	atom.shared.add.f32 	%f41, [%r99+12], %f40;
	ld.local.f32 	%f42, [%rd16+16];
	atom.shared.add.f32 	%f43, [%r99+16], %f42;
	ld.local.f32 	%f44, [%rd16+20];
	atom.shared.add.f32 	%f45, [%r99+20], %f44;
	ld.local.f32 	%f46, [%rd16+24];
	atom.shared.add.f32 	%f47, [%r99+24], %f46;
	ld.local.f32 	%f48, [%rd16+28];
	atom.shared.add.f32 	%f49, [%r99+28], %f48;
	add.s32 	%r100, %r100, 16;
	add.s32 	%r99, %r99, 64;
	add.s32 	%r98, %r98, 16;
	setp.ne.s32 	%p6, %r100, 0;
	@%p6 bra 	$L__BB9_6;
$L__BB9_7:
	setp.eq.s32 	%p7, %r9, 0;
	@%p7 bra 	$L__BB9_17;
	and.b32  	%r20, %r7, 7;
	setp.lt.u32 	%p8, %r9, 8;
	@%p8 bra 	$L__BB9_10;
	add.s32 	%r58, %r102, %r8;
	shl.b32 	%r59, %r58, 2;
	mov.u32 	%r60, s_centers;
	add.s32 	%r61, %r60, %r59;
	add.s32 	%r62, %r102, %r6;
	mul.wide.s32 	%rd17, %r62, 4;
	add.s64 	%rd18, %rd2, %rd17;
	ld.local.f32 	%f50, [%rd18];
	atom.shared.add.f32 	%f51, [%r61], %f50;
	ld.local.f32 	%f52, [%rd18+4];
	atom.shared.add.f32 	%f53, [%r61+4], %f52;
	ld.local.f32 	%f54, [%rd18+8];
	atom.shared.add.f32 	%f55, [%r61+8], %f54;
	ld.local.f32 	%f56, [%rd18+12];
	atom.shared.add.f32 	%f57, [%r61+12], %f56;
	ld.local.f32 	%f58, [%rd18+16];
	atom.shared.add.f32 	%f59, [%r61+16], %f58;
	ld.local.f32 	%f60, [%rd18+20];
	atom.shared.add.f32 	%f61, [%r61+20], %f60;
	ld.local.f32 	%f62, [%rd18+24];
	atom.shared.add.f32 	%f63, [%r61+24], %f62;
	ld.local.f32 	%f64, [%rd18+28];
	atom.shared.add.f32 	%f65, [%r61+28], %f64;
	add.s32 	%r102, %r102, 8;
$L__BB9_10:
	setp.eq.s32 	%p9, %r20, 0;
	@%p9 bra 	$L__BB9_17;
	and.b32  	%r23, %r7, 3;
	setp.lt.u32 	%p10, %r20, 4;
	@%p10 bra 	$L__BB9_13;
	add.s32 	%r63, %r102, %r8;
	shl.b32 	%r64, %r63, 2;
	mov.u32 	%r65, s_centers;
	add.s32 	%r66, %r65, %r64;
	add.s32 	%r67, %r102, %r6;
	mul.wide.s32 	%rd19, %r67, 4;
	add.s64 	%rd20, %rd2, %rd19;
	ld.local.f32 	%f66, [%rd20];
	atom.shared.add.f32 	%f67, [%r66], %f66;
	ld.local.f32 	%f68, [%rd20+4];
	atom.shared.add.f32 	%f69, [%r66+4], %f68;
	ld.local.f32 	%f70, [%rd20+8];
	atom.shared.add.f32 	%f71, [%r66+8], %f70;
	ld.local.f32 	%f72, [%rd20+12];
	atom.shared.add.f32 	%f73, [%r66+12], %f72;
	add.s32 	%r102, %r102, 4;
$L__BB9_13:
	setp.eq.s32 	%p11, %r23, 0;
	@%p11 bra 	$L__BB9_17;
	add.s32 	%r68, %r102, %r8;
	shl.b32 	%r69, %r68, 2;
	mov.u32 	%r70, s_centers;
	add.s32 	%r26, %r70, %r69;
	add.s32 	%r71, %r102, %r6;
	mul.wide.s32 	%rd21, %r71, 4;
	add.s64 	%rd4, %rd2, %rd21;
	ld.local.f32 	%f74, [%rd4];
	atom.shared.add.f32 	%f75, [%r26], %f74;
	setp.eq.s32 	%p12, %r23, 1;
	@%p12 bra 	$L__BB9_17;
	ld.local.f32 	%f76, [%rd4+4];
	atom.shared.add.f32 	%f77, [%r26+4], %f76;
	setp.eq.s32 	%p13, %r23, 2;
	@%p13 bra 	$L__BB9_17;
	ld.local.f32 	%f78, [%rd4+8];
	atom.shared.add.f32 	%f79, [%r26+8], %f78;
$L__BB9_17:
	setp.lt.s32 	%p14, %r7, 1;
	bar.sync 	0;
	@%p14 bra 	$L__BB9_31;
	and.b32  	%r27, %r7, 7;
	add.s32 	%r28, %r27, -1;
	and.b32  	%r29, %r7, 3;
	and.b32  	%r30, %r7, 2147483640;
	and.b32  	%r31, %r7, 1;
	mov.u32 	%r104, %r1;
$L__BB9_19:
	mov.u32 	%r32, %r104;
	setp.lt.u32 	%p15, %r7, 8;
	shl.b32 	%r73, %r32, 4;
	add.s32 	%r33, %r73, %r6;
	mul.lo.s32 	%r34, %r32, %r7;
	mov.b32 	%r107, 0;
	@%p15 bra 	$L__BB9_22;
	mov.b32 	%r105, 0;
$L__BB9_21:
	.pragma "nounroll";
	add.s32 	%r75, %r33, %r105;
	mul.wide.s32 	%rd22, %r75, 4;
	add.s64 	%rd23, %rd1, %rd22;
	add.s32 	%r76, %r105, %r34;
	shl.b32 	%r77, %r76, 2;
	mov.u32 	%r78, s_centers;
	add.s32 	%r79, %r78, %r77;
	ld.shared.f32 	%f80, [%r79];
	atom.global.add.f32 	%f81, [%rd23], %f80;
	ld.shared.f32 	%f82, [%r79+4];
	atom.global.add.f32 	%f83, [%rd23+4], %f82;
	ld.shared.f32 	%f84, [%r79+8];
	atom.global.add.f32 	%f85, [%rd23+8], %f84;
	ld.shared.f32 	%f86, [%r79+12];
	atom.global.add.f32 	%f87, [%rd23+12], %f86;
	ld.shared.f32 	%f88, [%r79+16];
	atom.global.add.f32 	%f89, [%rd23+16], %f88;
	ld.shared.f32 	%f90, [%r79+20];
	atom.global.add.f32 	%f91, [%rd23+20], %f90;
	ld.shared.f32 	%f92, [%r79+24];
	atom.global.add.f32 	%f93, [%rd23+24], %f92;
	ld.shared.f32 	%f94, [%r79+28];
	atom.global.add.f32 	%f95, [%rd23+28], %f94;
	add.s32 	%r105, %r105, 8;
	setp.ne.s32 	%p16, %r105, %r30;
	mov.u32 	%r107, %r30;
	@%p16 bra 	$L__BB9_21;
$L__BB9_22:
	setp.eq.s32 	%p17, %r27, 0;
	@%p17 bra 	$L__BB9_30;
	setp.lt.u32 	%p18, %r28, 3;
	@%p18 bra 	$L__BB9_25;
	add.s32 	%r80, %r33, %r107;
	mul.wide.s32 	%rd24, %r80, 4;
	add.s64 	%rd25, %rd1, %rd24;
	add.s32 	%r81, %r107, %r34;
	shl.b32 	%r82, %r81, 2;
	mov.u32 	%r83, s_centers;
	add.s32 	%r84, %r83, %r82;
	ld.shared.f32 	%f96, [%r84];
	atom.global.add.f32 	%f97, [%rd25], %f96;
	ld.shared.f32 	%f98, [%r84+4];
	atom.global.add.f32 	%f99, [%rd25+4], %f98;
	ld.shared.f32 	%f100, [%r84+8];
	atom.global.add.f32 	%f101, [%rd25+8], %f100;
	ld.shared.f32 	%f102, [%r84+12];
	atom.global.add.f32 	%f103, [%rd25+12], %f102;
	add.s32 	%r107, %r107, 4;
$L__BB9_25:
	setp.eq.s32 	%p19, %r29, 0;
	@%p19 bra 	$L__BB9_30;
	setp.eq.s32 	%p20, %r29, 1;
	@%p20 bra 	$L__BB9_28;
	add.s32 	%r85, %r33, %r107;
	mul.wide.s32 	%rd26, %r85, 4;
	add.s64 	%rd27, %rd1, %rd26;
	add.s32 	%r86, %r107, %r34;
	shl.b32 	%r87, %r86, 2;
	mov.u32 	%r88, s_centers;
	add.s32 	%r89, %r88, %r87;
	ld.shared.f32 	%f104, [%r89];
	atom.global.add.f32 	%f105, [%rd27], %f104;
	ld.shared.f32 	%f106, [%r89+4];
	atom.global.add.f32 	%f107, [%rd27+4], %f106;
	add.s32 	%r107, %r107, 2;
$L__BB9_28:
	setp.eq.s32 	%p21, %r31, 0;
	@%p21 bra 	$L__BB9_30;
	add.s32 	%r90, %r33, %r107;
	mul.wide.s32 	%rd28, %r90, 4;
	add.s64 	%rd29, %rd1, %rd28;
	add.s32 	%r91, %r107, %r34;
	shl.b32 	%r92, %r91, 2;
	mov.u32 	%r93, s_centers;
	add.s32 	%r94, %r93, %r92;
	ld.shared.f32 	%f108, [%r94];
	atom.global.add.f32 	%f109, [%rd29], %f108;
$L__BB9_30:
	add.s32 	%r104, %r32, 1;
	add.s32 	%r95, %r1, 2;
	setp.ne.s32 	%p22, %r32, %r95;
	@%p22 bra 	$L__BB9_19;
$L__BB9_31:
	bar.sync 	0;
	setp.ne.s32 	%p23, %r5, %r43;
	mov.u32 	%r97, %r5;
	@%p23 bra 	$L__BB9_3;
$L__BB9_32:
	cvta.to.global.u64 	%rd30, %rd7;
	mul.wide.s32 	%rd31, %r3, 4;
	add.s64 	%rd32, %rd30, %rd31;
	atom.global.add.u32 	%r96, [%rd32], 1;
$L__BB9_33:
	ret;

}
	// .globl	_Z9add_arrayPf
.visible .entry _Z9add_arrayPf(
	.param .u64 .ptr .align 1 _Z9add_arrayPf_param_0
)
{
	.reg .pred 	%p<13>;
	.reg .b32 	%r<9>;
	.reg .b32 	%f<38>;
	.reg .b64 	%rd<5>;
	// demoted variable
	.shared .align 4 .b8 _ZZ9add_arrayPfE10partialSum[8192];
	ld.param.u64 	%rd2, [_Z9add_arrayPf_param_0];
	mov.u32 	%r1, %tid.x;
	mov.u32 	%r4, %ctaid.x;
	shl.b32 	%r2, %r4, 11;
	setp.gt.s32 	%p1, %r2, 1048575;
	@%p1 bra 	$L__BB10_25;
	cvta.to.global.u64 	%rd3, %rd2;
	add.s32 	%r5, %r2, %r1;
	mul.wide.s32 	%rd4, %r5, 4;
	add.s64 	%rd1, %rd3, %rd4;
	ld.global.f32 	%f4, [%rd1];
	shl.b32 	%r6, %r1, 2;
	mov.u32 	%r7, _ZZ9add_arrayPfE10partialSum;
	add.s32 	%r3, %r7, %r6;
	st.shared.f32 	[%r3], %f4;
	setp.gt.s32 	%p2, %r2, 1047551;
	@%p2 bra 	$L__BB10_3;
	ld.global.f32 	%f5, [%rd1+4096];
	st.shared.f32 	[%r3+4096], %f5;
	bra.uni 	$L__BB10_4;
$L__BB10_3:
	mov.b32 	%r8, 0;
	st.shared.u32 	[%r3+4096], %r8;
$L__BB10_4:
	bar.sync 	0;
	ld.shared.f32 	%f6, [%r3+4096];
	ld.shared.f32 	%f7, [%r3];
	add.f32 	%f8, %f6, %f7;
	st.shared.f32 	[%r3], %f8;
	bar.sync 	0;
	setp.gt.u32 	%p3, %r1, 511;
	@%p3 bra 	$L__BB10_6;
	ld.shared.f32 	%f9, [%r3+2048];
	ld.shared.f32 	%f10, [%r3];
	add.f32 	%f11, %f9, %f10;
	st.shared.f32 	[%r3], %f11;
$L__BB10_6:
	bar.sync 	0;
	setp.gt.u32 	%p4, %r1, 255;
	@%p4 bra 	$L__BB10_8;
	ld.shared.f32 	%f12, [%r3+1024];
	ld.shared.f32 	%f13, [%r3];
	add.f32 	%f14, %f12, %f13;
	st.shared.f32 	[%r3], %f14;
$L__BB10_8:
	bar.sync 	0;
	setp.gt.u32 	%p5, %r1, 127;
	@%p5 bra 	$L__BB10_10;
	ld.shared.f32 	%f15, [%r3+512];
	ld.shared.f32 	%f16, [%r3];
	add.f32 	%f17, %f15, %f16;
	st.shared.f32 	[%r3], %f17;
$L__BB10_10:
	bar.sync 	0;
	setp.gt.u32 	%p6, %r1, 63;
	@%p6 bra 	$L__BB10_12;
	ld.shared.f32 	%f18, [%r3+256];
	ld.shared.f32 	%f19, [%r3];
	add.f32 	%f20, %f18, %f19;
	st.shared.f32 	[%r3], %f20;
$L__BB10_12:
	bar.sync 	0;
	setp.gt.u32 	%p7, %r1, 31;
	@%p7 bra 	$L__BB10_14;
	ld.shared.f32 	%f21, [%r3+128];
	ld.shared.f32 	%f22, [%r3];
	add.f32 	%f23, %f21, %f22;
	st.shared.f32 	[%r3], %f23;
$L__BB10_14:
	bar.sync 	0;
	setp.gt.u32 	%p8, %r1, 15;
	@%p8 bra 	$L__BB10_16;
	ld.shared.f32 	%f24, [%r3+64];
	ld.shared.f32 	%f25, [%r3];
	add.f32 	%f26, %f24, %f25;
	st.shared.f32 	[%r3], %f26;
$L__BB10_16:
	bar.sync 	0;
	setp.gt.u32 	%p9, %r1, 7;
	@%p9 bra 	$L__BB10_18;
	ld.shared.f32 	%f27, [%r3+32];
	ld.shared.f32 	%f28, [%r3];
	add.f32 	%f29, %f27, %f28;
	st.shared.f32 	[%r3], %f29;
$L__BB10_18:
	bar.sync 	0;
	setp.gt.u32 	%p10, %r1, 3;
	@%p10 bra 	$L__BB10_20;
	ld.shared.f32 	%f30, [%r3+16];
	ld.shared.f32 	%f31, [%r3];
	add.f32 	%f32, %f30, %f31;
	st.shared.f32 	[%r3], %f32;
$L__BB10_20:
	bar.sync 	0;
	setp.gt.u32 	%p11, %r1, 1;
	@%p11 bra 	$L__BB10_22;
	ld.shared.f32 	%f33, [%r3+8];
	ld.shared.f32 	%f34, [%r3];
	add.f32 	%f35, %f33, %f34;
	st.shared.f32 	[%r3], %f35;
$L__BB10_22:
	bar.sync 	0;
	setp.ne.s32 	%p12, %r1, 0;
	ld.shared.f32 	%f37, [%r3];
	@%p12 bra 	$L__BB10_24;
	ld.shared.f32 	%f36, [_ZZ9add_arrayPfE10partialSum+4];
	add.f32 	%f37, %f36, %f37;
	st.shared.f32 	[%r3], %f37;
$L__BB10_24:
	st.global.f32 	[%rd1], %f37;
$L__BB10_25:
	ret;

}


// ===== COMPILED SASS (sm_100) =====

	.target	sm_100

	.elftype	@"ET_EXEC"


//--------------------- .note.nv.tkinfo           --------------------------
	.section	.note.nv.tkinfo,"",@"SHT_NOTE"
	.sectionflags	@"SHF_NOTE_NV_TKINFO"
	.tkinfo
        /*0018*/ 	.word	0x00000002
        /*0030*/ 	.string	""
        /*0030*/ 	.string	"ptxas"
        /*0030*/ 	.string	"Cuda compilation tools, release 13.0, V13.0.88"
        /*0030*/ 	.string	"Build cuda_13.0.r13.0/compiler.36424714_0"
        /*0030*/ 	.string	"-arch sm_100 -m 64 "



//--------------------- .note.nv.cuinfo           --------------------------
	.section	.note.nv.cuinfo,"",@"SHT_NOTE"
	.sectionflags	@"SHF_NOTE_NV_CUINFO"
        /*0018*/ 	.short	0x0002
        /*001a*/ 	.short	0x0064
        /*001c*/ 	.short	0x0082
	.zero		2


//--------------------- .nv.info                  --------------------------
	.section	.nv.info,"",@"SHT_CUDA_INFO"
	.align	4


	//----- nvinfo : EIATTR_REGCOUNT
	.align		4
        /*0000*/ 	.byte	0x04, 0x2f
        /*0002*/ 	.short	(.L_2 - .L_1)
	.align		4
.L_1:
        /*0004*/ 	.word	index@(_Z21calc_distance0_unusedPfS_PiS_)
        /*0008*/ 	.word	0x00000020


	//----- nvinfo : EIATTR_FRAME_SIZE
	.align		4
.L_2:
        /*000c*/ 	.byte	0x04, 0x11
        /*000e*/ 	.short	(.L_4 - .L_3)
	.align		4
.L_3:
        /*0010*/ 	.word	index@(_Z21calc_distance0_unusedPfS_PiS_)
        /*0014*/ 	.word	0x00000000


	//----- nvinfo : EIATTR_REGCOUNT
	.align		4
.L_4:
        /*0018*/ 	.byte	0x04, 0x2f
        /*001a*/ 	.short	(.L_6 - .L_5)
	.align		4
.L_5:
        /*001c*/ 	.word	index@(_Z21calc_distance1_unusedPfPiS_iii)
        /*0020*/ 	.word	0x0000001c


	//----- nvinfo : EIATTR_FRAME_SIZE
	.align		4
.L_6:
        /*0024*/ 	.byte	0x04, 0x11
        /*0026*/ 	.short	(.L_8 - .L_7)
	.align		4
.L_7:
        /*0028*/ 	.word	index@(_Z21calc_distance1_unusedPfPiS_iii)
        /*002c*/ 	.word	0x00000000


	//----- nvinfo : EIATTR_REGCOUNT
	.align		4
.L_8:
        /*0030*/ 	.byte	0x04, 0x2f
        /*0032*/ 	.short	(.L_10 - .L_9)
	.align		4
.L_9:
        /*0034*/ 	.word	index@(_Z21calc_distance2_unusedPfPiS_iii)
        /*0038*/ 	.word	0x0000001c


	//----- nvinfo : EIATTR_FRAME_SIZE
	.align		4
.L_10:
        /*003c*/ 	.byte	0x04, 0x11
        /*003e*/ 	.short	(.L_12 - .L_11)
	.align		4
.L_11:
        /*0040*/ 	.word	index@(_Z21calc_distance2_unusedPfPiS_iii)
        /*0044*/ 	.word	0x00000000


	//----- nvinfo : EIATTR_REGCOUNT
	.align		4
.L_12:
        /*0048*/ 	.byte	0x04, 0x2f
        /*004a*/ 	.short	(.L_14 - .L_13)
	.align		4
.L_13:
        /*004c*/ 	.word	index@(_Z30calc_distance_transpose_unusedPfPiS_iii)
        /*0050*/ 	.word	0x00000028


	//----- nvinfo : EIATTR_FRAME_SIZE
	.align		4
.L_14:
        /*0054*/ 	.byte	0x04, 0x11
        /*0056*/ 	.short	(.L_16 - .L_15)
	.align		4
.L_15:
        /*0058*/ 	.word	index@(_Z30calc_distance_transpose_unusedPfPiS_iii)
        /*005c*/ 	.word	0x00000000


	//----- nvinfo : EIATTR_REGCOUNT
	.align		4
.L_16:
        /*0060*/ 	.byte	0x04, 0x2f
        /*0062*/ 	.short	(.L_18 - .L_17)
	.align		4
.L_17:
        /*0064*/ 	.word	index@(_Z36generate_new_center_transpose_unusedPfS_PiS0_)
        /*0068*/ 	.word	0x00000016


	//----- nvinfo : EIATTR_FRAME_SIZE
	.align		4
.L_18:
        /*006c*/ 	.byte	0x04, 0x11
        /*006e*/ 	.short	(.L_20 - .L_19)
	.align		4
.L_19:
        /*0070*/ 	.word	index@(_Z36generate_new_center_transpose_unusedPfS_PiS0_)
        /*0074*/ 	.word	0x00000000


	//----- nvinfo : EIATTR_REGCOUNT
	.align		4
.L_20:
        /*0078*/ 	.byte	0x04, 0x2f
        /*007a*/ 	.short	(.L_22 - .L_21)
	.align		4
.L_21:
        /*007c*/ 	.word	index@(_Z27generate_new_center2_unusedPfS_PiS0_ii)
        /*0080*/ 	.word	0x00000020


	//----- nvinfo : EIATTR_FRAME_SIZE
	.align		4
.L_22:
        /*0084*/ 	.byte	0x04, 0x11
        /*0086*/ 	.short	(.L_24 - .L_23)
	.align		4
.L_23:
        /*0088*/ 	.word	index@(_Z27generate_new_center2_unusedPfS_PiS0_ii)
        /*008c*/ 	.word	0x00000000


	//----- nvinfo : EIATTR_REGCOUNT
	.align		4
.L_24:
        /*0090*/ 	.byte	0x04, 0x2f
        /*0092*/ 	.short	(.L_26 - .L_25)
	.align		4
.L_25:
        /*0094*/ 	.word	index@(_Z22calc_distance_constantPfPiS_iii)
        /*0098*/ 	.word	0x00000020


	//----- nvinfo : EIATTR_FRAME_SIZE
	.align		4
.L_26:
        /*009c*/ 	.byte	0x04, 0x11
        /*009e*/ 	.short	(.L_28 - .L_27)
	.align		4
.L_27:
        /*00a0*/ 	.word	index@(_Z22calc_distance_constantPfPiS_iii)
        /*00a4*/ 	.word	0x00000000


	//----- nvinfo : EIATTR_REGCOUNT
	.align		4
.L_28:
        /*00a8*/ 	.byte	0x04, 0x2f
        /*00aa*/ 	.short	(.L_30 - .L_29)
	.align		4
.L_29:
        /*00ac*/ 	.word	index@(_Z29generate_new_center_transposePfS_PiS0_)
        /*00b0*/ 	.word	0x00000020


	//----- nvinfo : EIATTR_FRAME_SIZE
	.align		4
.L_30:
        /*00b4*/ 	.byte	0x04, 0x11
        /*00b6*/ 	.short	(.L_32 - .L_31)
	.align		4
.L_31:
        /*00b8*/ 	.word	index@(_Z29generate_new_center_transposePfS_PiS0_)
        /*00bc*/ 	.word	0x00000000


	//----- nvinfo : EIATTR_REGCOUNT
	.align		4
.L_32:
        /*00c0*/ 	.byte	0x04, 0x2f
        /*00c2*/ 	.short	(.L_34 - .L_33)
	.align		4
.L_33:
        /*00c4*/ 	.word	index@(_Z17add_member_countsPiS_)
        /*00c8*/ 	.word	0x0000000d


	//----- nvinfo : EIATTR_FRAME_SIZE
	.align		4
.L_34:
        /*00cc*/ 	.byte	0x04, 0x11
        /*00ce*/ 	.short	(.L_36 - .L_35)
	.align		4
.L_35:
        /*00d0*/ 	.word	index@(_Z17add_member_countsPiS_)
        /*00d4*/ 	.word	0x00000000


	//----- nvinfo : EIATTR_REGCOUNT
	.align		4
.L_36:
        /*00d8*/ 	.byte	0x04, 0x2f
        /*00da*/ 	.short	(.L_38 - .L_37)
	.align		4
.L_37:
        /*00dc*/ 	.word	index@(_Z26generate_new_center_sharedPfS_PiS0_ii)
        /*00e0*/ 	.word	0x00000020


	//----- nvinfo : EIATTR_FRAME_SIZE
	.align		4
.L_38:
        /*00e4*/ 	.byte	0x04, 0x11
        /*00e6*/ 	.short	(.L_40 - .L_39)
	.align		4
.L_39:
        /*00e8*/ 	.word	index@(_Z26generate_new_center_sharedPfS_PiS0_ii)
        /*00ec*/ 	.word	0x00000040


	//----- nvinfo : EIATTR_REGCOUNT
	.align		4
.L_40:
        /*00f0*/ 	.byte	0x04, 0x2f
        /*00f2*/ 	.short	(.L_42 - .L_41)
	.align		4
.L_41:
        /*00f4*/ 	.word	index@(_Z9add_arrayPf)
        /*00f8*/ 	.word	0x0000000c


	//----- nvinfo : EIATTR_FRAME_SIZE
	.align		4
.L_42:
        /*00fc*/ 	.byte	0x04, 0x11
        /*00fe*/ 	.short	(.L_44 - .L_43)
	.align		4
.L_43:
        /*0100*/ 	.word	index@(_Z9add_arrayPf)
        /*0104*/ 	.word	0x00000000


	//----- nvinfo : EIATTR_MIN_STACK_SIZE
	.align		4
.L_44:
        /*0108*/ 	.byte	0x04, 0x12
        /*010a*/ 	.short	(.L_46 - .L_45)
	.align		4
.L_45:
        /*010c*/ 	.word	index@(_Z9add_arrayPf)
        /*0110*/ 	.word	0x00000000


	//----- nvinfo : EIATTR_MIN_STACK_SIZE
	.align		4
.L_46:
        /*0114*/ 	.byte	0x04, 0x12
        /*0116*/ 	.short	(.L_48 - .L_47)
	.align		4
.L_47:
        /*0118*/ 	.word	index@(_Z26generate_new_center_sharedPfS_PiS0_ii)
        /*011c*/ 	.word	0x00000040


	//----- nvinfo : EIATTR_MIN_STACK_SIZE
	.align		4
.L_48:
        /*0120*/ 	.byte	0x04, 0x12
        /*0122*/ 	.short	(.L_50 - .L_49)
	.align		4
.L_49:
        /*0124*/ 	.word	index@(_Z17add_member_countsPiS_)
        /*0128*/ 	.word	0x00000000


	//----- nvinfo : EIATTR_MIN_STACK_SIZE
	.align		4
.L_50:
        /*012c*/ 	.byte	0x04, 0x12
        /*012e*/ 	.short	(.L_52 - .L_51)
	.align		4
.L_51:
        /*0130*/ 	.word	index@(_Z29generate_new_center_transposePfS_PiS0_)
        /*0134*/ 	.word	0x00000000


	//----- nvinfo : EIATTR_MIN_STACK_SIZE
	.align		4
.L_52:
        /*0138*/ 	.byte	0x04, 0x12
        /*013a*/ 	.short	(.L_54 - .L_53)
	.align		4
.L_53:
        /*013c*/ 	.word	index@(_Z22calc_distance_constantPfPiS_iii)
        /*0140*/ 	.word	0x00000000


	//----- nvinfo : EIATTR_MIN_STACK_SIZE
	.align		4
.L_54:
        /*0144*/ 	.byte	0x04, 0x12
        /*0146*/ 	.short	(.L_56 - .L_55)
	.align		4
.L_55:
        /*0148*/ 	.word	index@(_Z27generate_new_center2_unusedPfS_PiS0_ii)
        /*014c*/ 	.word	0x00000000


	//----- nvinfo : EIATTR_MIN_STACK_SIZE
	.align		4
.L_56:
        /*0150*/ 	.byte	0x04, 0x12
        /*0152*/ 	.short	(.L_58 - .L_57)
	.align		4
.L_57:
        /*0154*/ 	.word	index@(_Z36generate_new_center_transpose_unusedPfS_PiS0_)
        /*0158*/ 	.word	0x00000000


	//----- nvinfo : EIATTR_MIN_STACK_SIZE
	.align		4
.L_58:
        /*015c*/ 	.byte	0x04, 0x12
        /*015e*/ 	.short	(.L_60 - .L_59)
	.align		4
.L_59:
        /*0160*/ 	.word	index@(_Z30calc_distance_transpose_unusedPfPiS_iii)
        /*0164*/ 	.word	0x00000000


	//----- nvinfo : EIATTR_MIN_STACK_SIZE
	.align		4
.L_60:
        /*0168*/ 	.byte	0x04, 0x12
        /*016a*/ 	.short	(.L_62 - .L_61)
	.align		4
.L_61:
        /*016c*/ 	.word	index@(_Z21calc_distance2_unusedPfPiS_iii)
        /*0170*/ 	.word	0x00000000


	//----- nvinfo : EIATTR_MIN_STACK_SIZE
	.align		4
.L_62:
        /*0174*/ 	.byte	0x04, 0x12
        /*0176*/ 	.short	(.L_64 - .L_63)
	.align		4
.L_63:
        /*0178*/ 	.word	index@(_Z21calc_distance1_unusedPfPiS_iii)
        /*017c*/ 	.word	0x00000000


	//----- nvinfo : EIATTR_MIN_STACK_SIZE
	.align		4
.L_64:
        /*0180*/ 	.byte	0x04, 0x12
        /*0182*/ 	.short	(.L_66 - .L_65)
	.align		4
.L_65:
        /*0184*/ 	.word	index@(_Z21calc_distance0_unusedPfS_PiS_)
        /*0188*/ 	.word	0x00000000
.L_66:


//--------------------- .nv.compat                --------------------------
	.section	.nv.compat,"",@"SHT_CUDA_COMPAT_INFO"
	.align	4
        /*0000*/ 	.byte	0x02, 0x09, 0x00, 0x00, 0x02, 0x02, 0x01, 0x00, 0x02, 0x05, 0x05, 0x00, 0x03, 0x07, 0x01, 0x01
        /*0010*/ 	.byte	0x02, 0x03, 0x00, 0x00, 0x02, 0x06, 0x01, 0x00, 0x04, 0x0b, 0x08, 0x00, 0x09, 0x00, 0x00, 0x00
        /*0020*/ 	.byte	0x00, 0x00, 0x00, 0x00


//--------------------- .nv.info._Z9add_arrayPf   --------------------------
	.section	.nv.info._Z9add_arrayPf,"",@"SHT_CUDA_INFO"
	.sectionflags	@""
	.align	4


	//----- nvinfo : EIATTR_CUDA_API_VERSION
	.align		4
        /*0000*/ 	.byte	0x04, 0x37
        /*0002*/ 	.short	(.L_68 - .L_67)
.L_67:
        /*0004*/ 	.word	0x00000082


	//----- nvinfo : EIATTR_KPARAM_INFO
	.align		4
.L_68:
        /*0008*/ 	.byte	0x04, 0x17
        /*000a*/ 	.short	(.L_70 - .L_69)
.L_69:
        /*000c*/ 	.word	0x00000000
        /*0010*/ 	.short	0x0000
        /*0012*/ 	.short	0x0000
        /*0014*/ 	.byte	0x00, 0xf5, 0x21, 0x00


	//----- nvinfo : EIATTR_SPARSE_MMA_MASK
	.align		4
.L_70:
        /*0018*/ 	.byte	0x03, 0x50
        /*001a*/ 	.short	0x0000


	//----- nvinfo : EIATTR_MAXREG_COUNT
	.align		4
        /*001c*/ 	.byte	0x03, 0x1b
        /*001e*/ 	.short	0x00ff


	//----- nvinfo : EIATTR_NUM_BARRIERS
	.align		4
        /*0020*/ 	.byte	0x02, 0x4c
        /*0022*/ 	.byte	0x01
	.zero		1


	//----- nvinfo : EIATTR_MERCURY_ISA_VERSION
	.align		4
        /*0024*/ 	.byte	0x03, 0x5f
        /*0026*/ 	.short	0x0101


	//----- nvinfo : EIATTR_VRC_CTA_INIT_COUNT
	.align		4
        /*0028*/ 	.byte	0x02, 0x4a
	.zero		1
	.zero		1


	//----- nvinfo : EIATTR_EXIT_INSTR_OFFSETS
	.align		4
        /*002c*/ 	.byte	0x04, 0x1c
        /*002e*/ 	.short	(.L_72 - .L_71)


	//   ....[0]....
.L_71:
        /*0030*/ 	.word	0x00000040


	//   ....[1]....
        /*0034*/ 	.word	0x00000560


	//----- nvinfo : EIATTR_CBANK_PARAM_SIZE
	.align		4
.L_72:
        /*0038*/ 	.byte	0x03, 0x19
        /*003a*/ 	.short	0x0008


	//----- nvinfo : EIATTR_PARAM_CBANK
	.align		4
        /*003c*/ 	.byte	0x04, 0x0a
        /*003e*/ 	.short	(.L_74 - .L_73)
	.align		4
.L_73:
        /*0040*/ 	.word	index@(.nv.constant0._Z9add_arrayPf)
        /*0044*/ 	.short	0x0380
        /*0046*/ 	.short	0x0008


	//----- nvinfo : EIATTR_SW_WAR
	.align		4
.L_74:
        /*0048*/ 	.byte	0x04, 0x36
        /*004a*/ 	.short	(.L_76 - .L_75)
.L_75:
        /*004c*/ 	.word	0x00000008
.L_76:


//--------------------- .nv.info._Z26generate_new_center_sharedPfS_PiS0_ii --------------------------
	.section	.nv.info._Z26generate_new_center_sharedPfS_PiS0_ii,"",@"SHT_CUDA_INFO"
	.sectionflags	@""
	.align	4


	//----- nvinfo : EIATTR_CUDA_API_VERSION
	.align		4
        /*0000*/ 	.byte	0x04, 0x37
        /*0002*/ 	.short	(.L_78 - .L_77)
.L_77:
        /*0004*/ 	.word	0x00000082


	//----- nvinfo : EIATTR_KPARAM_INFO
	.align		4
.L_78:
        /*0008*/ 	.byte	0x04, 0x17
        /*000a*/ 	.short	(.L_80 - .L_79)
.L_79:
        /*000c*/ 	.word	0x00000000
        /*0010*/ 	.short	0x0005
        /*0012*/ 	.short	0x0024
        /*0014*/ 	.byte	0x00, 0xf0, 0x11, 0x00


	//----- nvinfo : EIATTR_KPARAM_INFO
	.align		4
.L_80:
        /*0018*/ 	.byte	0x04, 0x17
        /*001a*/ 	.short	(.L_82 - .L_81)
.L_81:
        /*001c*/ 	.word	0x00000000
        /*0020*/ 	.short	0x0004
        /*0022*/ 	.short	0x0020
        /*0024*/ 	.byte	0x00, 0xf0, 0x11, 0x00


	//----- nvinfo : EIATTR_KPARAM_INFO
	.align		4
.L_82:
        /*0028*/ 	.byte	0x04, 0x17
        /*002a*/ 	.short	(.L_84 - .L_83)
.L_83:
        /*002c*/ 	.word	0x00000000
        /*0030*/ 	.short	0x0003
        /*0032*/ 	.short	0x0018
        /*0034*/ 	.byte	0x00, 0xf5, 0x21, 0x00


	//----- nvinfo : EIATTR_KPARAM_INFO
	.align		4
.L_84:
        /*0038*/ 	.byte	0x04, 0x17
        /*003a*/ 	.short	(.L_86 - .L_85)
.L_85:
        /*003c*/ 	.word	0x00000000
        /*0040*/ 	.short	0x0002
        /*0042*/ 	.short	0x0010
        /*0044*/ 	.byte	0x00, 0xf5, 0x21, 0x00


	//----- nvinfo : EIATTR_KPARAM_INFO
	.align		4
.L_86:
        /*0048*/ 	.byte	0x04, 0x17
        /*004a*/ 	.short	(.L_88 - .L_87)
.L_87:
        /*004c*/ 	.word	0x00000000
        /*0050*/ 	.short	0x0001
        /*0052*/ 	.short	0x0008
        /*0054*/ 	.byte	0x00, 0xf5, 0x21, 0x00


	//----- nvinfo : EIATTR_KPARAM_INFO
	.align		4
.L_88:
        /*0058*/ 	.byte	0x04, 0x17
        /*005a*/ 	.short	(.L_90 - .L_89)
.L_89:
        /*005c*/ 	.word	0x00000000
        /*0060*/ 	.short	0x0000
        /*0062*/ 	.short	0x0000
        /*0064*/ 	.byte	0x00, 0xf5, 0x21, 0x00


	//----- nvinfo : EIATTR_SPARSE_MMA_MASK
	.align		4
.L_90:
        /*0068*/ 	.byte	0x03, 0x50
        /*006a*/ 	.short	0x0000


	//----- nvinfo : EIATTR_MAXREG_COUNT
	.align		4
        /*006c*/ 	.byte	0x03, 0x1b
        /*006e*/ 	.short	0x00ff


	//----- nvinfo : EIATTR_NUM_BARRIERS
	.align		4
        /*0070*/ 	.byte	0x02, 0x4c
        /*0072*/ 	.byte	0x01
	.zero		1


	//----- nvinfo : EIATTR_MERCURY_ISA_VERSION
	.align		4
        /*0074*/ 	.byte	0x03, 0x5f
        /*0076*/ 	.short	0x0101


	//----- nvinfo : EIATTR_VRC_CTA_INIT_COUNT
	.align		4
        /*0078*/ 	.byte	0x02, 0x4a
	.zero		1
	.zero		1


	//----- nvinfo : EIATTR_EXIT_INSTR_OFFSETS
	.align		4
        /*007c*/ 	.byte	0x04, 0x1c
        /*007e*/ 	.short	(.L_92 - .L_91)


	//   ....[0]....
.L_91:
        /*0080*/ 	.word	0x00000070


	//   ....[1]....
        /*0084*/ 	.word	0x00001bf0


	//----- nvinfo : EIATTR_CRS_STACK_SIZE
	.align		4
.L_92:
        /*0088*/ 	.byte	0x04, 0x1e
        /*008a*/ 	.short	(.L_94 - .L_93)
.L_93:
        /*008c*/ 	.word	0x00000000


	//----- nvinfo : EIATTR_CBANK_PARAM_SIZE
	.align		4
.L_94:
        /*0090*/ 	.byte	0x03, 0x19
        /*0092*/ 	.short	0x0028


	//----- nvinfo : EIATTR_PARAM_CBANK
	.align		4
        /*0094*/ 	.byte	0x04, 0x0a
        /*0096*/ 	.short	(.L_96 - .L_95)
	.align		4
.L_95:
        /*0098*/ 	.word	index@(.nv.constant0._Z26generate_new_center_sharedPfS_PiS0_ii)
        /*009c*/ 	.short	0x0380
        /*009e*/ 	.short	0x0028


	//----- nvinfo : EIATTR_SW_WAR
	.align		4
.L_96:
        /*00a0*/ 	.byte	0x04, 0x36
        /*00a2*/ 	.short	(.L_98 - .L_97)
.L_97:
        /*00a4*/ 	.word	0x00000008
.L_98:


//--------------------- .nv.info._Z17add_member_countsPiS_ --------------------------
	.section	.nv.info._Z17add_member_countsPiS_,"",@"SHT_CUDA_INFO"
	.sectionflags	@""
	.align	4


	//----- nvinfo : EIATTR_CUDA_API_VERSION
	.align		4
        /*0000*/ 	.byte	0x04, 0x37
        /*0002*/ 	.short	(.L_100 - .L_99)
.L_99:
        /*0004*/ 	.word	0x00000082


	//----- nvinfo : EIATTR_KPARAM_INFO
	.align		4
.L_100:
        /*0008*/ 	.byte	0x04, 0x17
        /*000a*/ 	.short	(.L_102 - .L_101)
.L_101:
        /*000c*/ 	.word	0x00000000
        /*0010*/ 	.short	0x0001
        /*0012*/ 	.short	0x0008
        /*0014*/ 	.byte	0x00, 0xf5, 0x21, 0x00


	//----- nvinfo : EIATTR_KPARAM_INFO
	.align		4
.L_102:
        /*0018*/ 	.byte	0x04, 0x17
        /*001a*/ 	.short	(.L_104 - .L_103)
.L_103:
        /*001c*/ 	.word	0x00000000
        /*0020*/ 	.short	0x0000
        /*0022*/ 	.short	0x0000
        /*0024*/ 	.byte	0x00, 0xf5, 0x21, 0x00


	//----- nvinfo : EIATTR_SPARSE_MMA_MASK
	.align		4
.L_104:
        /*0028*/ 	.byte	0x03, 0x50
        /*002a*/ 	.short	0x0000


	//----- nvinfo : EIATTR_MAXREG_COUNT
	.align		4
        /*002c*/ 	.byte	0x03, 0x1b
        /*002e*/ 	.short	0x00ff


	//----- nvinfo : EIATTR_NUM_BARRIERS
	.align		4
        /*0030*/ 	.byte	0x02, 0x4c
        /*0032*/ 	.byte	0x01
	.zero		1


	//----- nvinfo : EIATTR_MERCURY_ISA_VERSION
	.align		4
        /*0034*/ 	.byte	0x03, 0x5f
        /*0036*/ 	.short	0x0101


	//----- nvinfo : EIATTR_VRC_CTA_INIT_COUNT
	.align		4
        /*0038*/ 	.byte	0x02, 0x4a
	.zero		1
	.zero		1


	//----- nvinfo : EIATTR_EXIT_INSTR_OFFSETS
	.align		4
        /*003c*/ 	.byte	0x04, 0x1c
        /*003e*/ 	.short	(.L_106 - .L_105)


	//   ....[0]....
.L_105:
        /*0040*/ 	.word	0x00000060


	//   ....[1]....
        /*0044*/ 	.word	0x00000260


	//----- nvinfo : EIATTR_CRS_STACK_SIZE
	.align		4
.L_106:
        /*0048*/ 	.byte	0x04, 0x1e
        /*004a*/ 	.short	(.L_108 - .L_107)
.L_107:
        /*004c*/ 	.word	0x00000000


	//----- nvinfo : EIATTR_CBANK_PARAM_SIZE
	.align		4
.L_108:
        /*0050*/ 	.byte	0x03, 0x19
        /*0052*/ 	.short	0x0010


	//----- nvinfo : EIATTR_PARAM_CBANK
	.align		4
        /*0054*/ 	.byte	0x04, 0x0a
        /*0056*/ 	.short	(.L_110 - .L_109)
	.align		4
.L_109:
        /*0058*/ 	.word	index@(.nv.constant0._Z17add_member_countsPiS_)
        /*005c*/ 	.short	0x0380
        /*005e*/ 	.short	0x0010


	//----- nvinfo : EIATTR_SW_WAR
	.align		4
.L_110:
        /*0060*/ 	.byte	0x04, 0x36
        /*0062*/ 	.short	(.L_112 - .L_111)
.L_111:
        /*0064*/ 	.word	0x00000008
.L_112:


//--------------------- .nv.info._Z29generate_new_center_transposePfS_PiS0_ --------------------------
	.section	.nv.info._Z29generate_new_center_transposePfS_PiS0_,"",@"SHT_CUDA_INFO"
	.sectionflags	@""
	.align	4


	//----- nvinfo : EIATTR_CUDA_API_VERSION
	.align		4
        /*0000*/ 	.byte	0x04, 0x37
        /*0002*/ 	.short	(.L_114 - .L_113)
.L_113:
        /*0004*/ 	.word	0x00000082


	//----- nvinfo : EIATTR_KPARAM_INFO
	.align		4
.L_114:
        /*0008*/ 	.byte	0x04, 0x17
        /*000a*/ 	.short	(.L_116 - .L_115)
.L_115:
        /*000c*/ 	.word	0x00000000
        /*0010*/ 	.short	0x0003
        /*0012*/ 	.short	0x0018
        /*0014*/ 	.byte	0x00, 0xf5, 0x21, 0x00


	//----- nvinfo : EIATTR_KPARAM_INFO
	.align		4
.L_116:
        /*0018*/ 	.byte	0x04, 0x17
        /*001a*/ 	.short	(.L_118 - .L_117)
.L_117:
        /*001c*/ 	.word	0x00000000
        /*0020*/ 	.short	0x0002
        /*0022*/ 	.short	0x0010
        /*0024*/ 	.byte	0x00, 0xf5, 0x21, 0x00


	//----- nvinfo : EIATTR_KPARAM_INFO
	.align		4
.L_118:
        /*0028*/ 	.byte	0x04, 0x17
        /*002a*/ 	.short	(.L_120 - .L_119)
.L_119:
        /*002c*/ 	.word	0x00000000
        /*0030*/ 	.short	0x0001
        /*0032*/ 	.short	0x0008
        /*0034*/ 	.byte	0x00, 0xf5, 0x21, 0x00


	//----- nvinfo : EIATTR_KPARAM_INFO
	.align		4
.L_120:
        /*0038*/ 	.byte	0x04, 0x17
        /*003a*/ 	.short	(.L_122 - .L_121)
.L_121:
        /*003c*/ 	.word	0x00000000
        /*0040*/ 	.short	0x0000
        /*0042*/ 	.short	0x0000
        /*0044*/ 	.byte	0x00, 0xf5, 0x21, 0x00


	//----- nvinfo : EIATTR_SPARSE_MMA_MASK
	.align		4
.L_122:
        /*0048*/ 	.byte	0x03, 0x50
        /*004a*/ 	.short	0x0000


	//----- nvinfo : EIATTR_MAXREG_COUNT
	.align		4
        /*004c*/ 	.byte	0x03, 0x1b
        /*004e*/ 	.short	0x00ff


	//----- nvinfo : EIATTR_MERCURY_ISA_VERSION
	.align		4
        /*0050*/ 	.byte	0x03, 0x5f
        /*0052*/ 	.short	0x0101


	//----- nvinfo : EIATTR_VRC_CTA_INIT_COUNT
	.align		4
        /*0054*/ 	.byte	0x02, 0x4a
	.zero		1
	.zero		1


	//----- nvinfo : EIATTR_EXIT_INSTR_OFFSETS
	.align		4
        /*0058*/ 	.byte	0x04, 0x1c
        /*005a*/ 	.short	(.L_124 - .L_123)


	//   ....[0]....
.L_123:
        /*005c*/ 	.word	0x00000060


	//   ....[1]....
        /*0060*/ 	.word	0x000003c0


	//----- nvinfo : EIATTR_CBANK_PARAM_SIZE
	.align		4
.L_124:
        /*0064*/ 	.byte	0x03, 0x19
        /*0066*/ 	.short	0x0020


	//----- nvinfo : EIATTR_PARAM_CBANK
	.align		4
        /*0068*/ 	.byte	0x04, 0x0a
        /*006a*/ 	.short	(.L_126 - .L_125)
	.align		4
.L_125:
        /*006c*/ 	.word	index@(.nv.constant0._Z29generate_new_center_transposePfS_PiS0_)
        /*0070*/ 	.short	0x0380
        /*0072*/ 	.short	0x0020


	//----- nvinfo : EIATTR_SW_WAR
	.align		4
.L_126:
        /*0074*/ 	.byte	0x04, 0x36
        /*0076*/ 	.short	(.L_128 - .L_127)
.L_127:
        /*0078*/ 	.word	0x00000008
.L_128:


//--------------------- .nv.info._Z22calc_distance_constantPfPiS_iii --------------------------
	.section	.nv.info._Z22calc_distance_constantPfPiS_iii,"",@"SHT_CUDA_INFO"
	.sectionflags	@""
	.align	4


	//----- nvinfo : EIATTR_CUDA_API_VERSION
	.align		4
        /*0000*/ 	.byte	0x04, 0x37
        /*0002*/ 	.short	(.L_130 - .L_129)
.L_129:
        /*0004*/ 	.word	0x00000082


	//----- nvinfo : EIATTR_KPARAM_INFO
	.align		4
.L_130:
        /*0008*/ 	.byte	0x04, 0x17
        /*000a*/ 	.short	(.L_132 - .L_131)
.L_131:
        /*000c*/ 	.word	0x00000000
        /*0010*/ 	.short	0x0005
        /*0012*/ 	.short	0x0020
        /*0014*/ 	.byte	0x00, 0xf0, 0x11, 0x00


	//----- nvinfo : EIATTR_KPARAM_INFO
	.align		4
.L_132:
        /*0018*/ 	.byte	0x04, 0x17
        /*001a*/ 	.short	(.L_134 - .L_133)
.L_133:
        /*001c*/ 	.word	0x00000000
        /*0020*/ 	.short	0x0004
        /*0022*/ 	.short	0x001c
        /*0024*/ 	.byte	0x00, 0xf0, 0x11, 0x00


	//----- nvinfo : EIATTR_KPARAM_INFO
	.align		4
.L_134:
        /*0028*/ 	.byte	0x04, 0x17
        /*002a*/ 	.short	(.L_136 - .L_135)
.L_135:
        /*002c*/ 	.word	0x00000000
        /*0030*/ 	.short	0x0003
        /*0032*/ 	.short	0x0018
        /*0034*/ 	.byte	0x00, 0xf0, 0x11, 0x00


	//----- nvinfo : EIATTR_KPARAM_INFO
	.align		4
.L_136:
        /*0038*/ 	.byte	0x04, 0x17
        /*003a*/ 	.short	(.L_138 - .L_137)
.L_137:
        /*003c*/ 	.word	0x00000000
        /*0040*/ 	.short	0x0002
        /*0042*/ 	.short	0x0010
        /*0044*/ 	.byte	0x00, 0xf5, 0x21, 0x00


	//----- nvinfo : EIATTR_KPARAM_INFO
	.align		4
.L_138:
        /*0048*/ 	.byte	0x04, 0x17
        /*004a*/ 	.short	(.L_140 - .L_139)
.L_139:
        /*004c*/ 	.word	0x00000000
        /*0050*/ 	.short	0x0001
        /*0052*/ 	.short	0x0008
        /*0054*/ 	.byte	0x00, 0xf5, 0x21, 0x00


	//----- nvinfo : EIATTR_KPARAM_INFO
	.align		4
.L_140:
        /*0058*/ 	.byte	0x04, 0x17
        /*005a*/ 	.short	(.L_142 - .L_141)
.L_141:
        /*005c*/ 	.word	0x00000000
        /*0060*/ 	.short	0x0000
        /*0062*/ 	.short	0x0000
        /*0064*/ 	.byte	0x00, 0xf5, 0x21, 0x00


	//----- nvinfo : EIATTR_SPARSE_MMA_MASK
	.align		4
.L_142:
        /*0068*/ 	.byte	0x03, 0x50
        /*006a*/ 	.short	0x0000


	//----- nvinfo : EIATTR_MAXREG_COUNT
	.align		4
        /*006c*/ 	.byte	0x03, 0x1b
        /*006e*/ 	.short	0x00ff


	//----- nvinfo : EIATTR_MERCURY_ISA_VERSION
	.align		4
        /*0070*/ 	.byte	0x03, 0x5f
        /*0072*/ 	.short	0x0101


	//----- nvinfo : EIATTR_VRC_CTA_INIT_COUNT
	.align		4
        /*0074*/ 	.byte	0x02, 0x4a
	.zero		1
	.zero		1


	//----- nvinfo : EIATTR_EXIT_INSTR_OFFSETS
	.align		4
        /*0078*/ 	.byte	0x04, 0x1c
        /*007a*/ 	.short	(.L_144 - .L_143)


	//   ....[0]....
.L_143:
        /*007c*/ 	.word	0x00000060


	//   ....[1]....
        /*0080*/ 	.word	0x00000600


	//   ....[2]....
        /*0084*/ 	.word	0x00000680


	//----- nvinfo : EIATTR_CBANK_PARAM_SIZE
	.align		4
.L_144:
        /*0088*/ 	.byte	0x03, 0x19
        /*008a*/ 	.short	0x0024


	//----- nvinfo : EIATTR_PARAM_CBANK
	.align		4
        /*008c*/ 	.byte	0x04, 0x0a
        /*008e*/ 	.short	(.L_146 - .L_145)
	.align		4
.L_145:
        /*0090*/ 	.word	index@(.nv.constant0._Z22calc_distance_constantPfPiS_iii)
        /*0094*/ 	.short	0x0380
        /*0096*/ 	.short	0x0024


	//----- nvinfo : EIATTR_SW_WAR
	.align		4
.L_146:
        /*0098*/ 	.byte	0x04, 0x36
        /*009a*/ 	.short	(.L_148 - .L_147)
.L_147:
        /*009c*/ 	.word	0x00000008
.L_148:


//--------------------- .nv.info._Z27generate_new_center2_unusedPfS_PiS0_ii --------------------------
	.section	.nv.info._Z27generate_new_center2_unusedPfS_PiS0_ii,"",@"SHT_CUDA_INFO"
	.sectionflags	@""
	.align	4


	//----- nvinfo : EIATTR_CUDA_API_VERSION
	.align		4
        /*0000*/ 	.byte	0x04, 0x37
        /*0002*/ 	.short	(.L_150 - .L_149)
.L_149:
        /*0004*/ 	.word	0x00000082


	//----- nvinfo : EIATTR_KPARAM_INFO
	.align		4
.L_150:
        /*0008*/ 	.byte	0x04, 0x17
        /*000a*/ 	.short	(.L_152 - .L_151)
.L_151:
        /*000c*/ 	.word	0x00000000
        /*0010*/ 	.short	0x0005
        /*0012*/ 	.short	0x0024
        /*0014*/ 	.byte	0x00, 0xf0, 0x11, 0x00


	//----- nvinfo : EIATTR_KPARAM_INFO
	.align		4
.L_152:
        /*0018*/ 	.byte	0x04, 0x17
        /*001a*/ 	.short	(.L_154 - .L_153)
.L_153:
        /*001c*/ 	.word	0x00000000
        /*0020*/ 	.short	0x0004
        /*0022*/ 	.short	0x0020
        /*0024*/ 	.byte	0x00, 0xf0, 0x11, 0x00


	//----- nvinfo : EIATTR_KPARAM_INFO
	.align		4
.L_154:
        /*0028*/ 	.byte	0x04, 0x17
        /*002a*/ 	.short	(.L_156 - .L_155)
.L_155:
        /*002c*/ 	.word	0x00000000
        /*0030*/ 	.short	0x0003
        /*0032*/ 	.short	0x0018
        /*0034*/ 	.byte	0x00, 0xf5, 0x21, 0x00


	//----- nvinfo : EIATTR_KPARAM_INFO
	.align		4
.L_156:
        /*0038*/ 	.byte	0x04, 0x17
        /*003a*/ 	.short	(.L_158 - .L_157)
.L_157:
        /*003c*/ 	.word	0x00000000
        /*0040*/ 	.short	0x0002
        /*0042*/ 	.short	0x0010
        /*0044*/ 	.byte	0x00, 0xf5, 0x21, 0x00


	//----- nvinfo : EIATTR_KPARAM_INFO
	.align		4
.L_158:
        /*0048*/ 	.byte	0x04, 0x17
        /*004a*/ 	.short	(.L_160 - .L_159)
.L_159:
        /*004c*/ 	.word	0x00000000
        /*0050*/ 	.short	0x0001
        /*0052*/ 	.short	0x0008
        /*0054*/ 	.byte	0x00, 0xf5, 0x21, 0x00


	//----- nvinfo : EIATTR_KPARAM_INFO
	.align		4
.L_160:
        /*0058*/ 	.byte	0x04, 0x17
        /*005a*/ 	.short	(.L_162 - .L_161)
.L_161:
        /*005c*/ 	.word	0x00000000
        /*0060*/ 	.short	0x0000
        /*0062*/ 	.short	0x0000
        /*0064*/ 	.byte	0x00, 0xf5, 0x21, 0x00


	//----- nvinfo : EIATTR_SPARSE_MMA_MASK
	.align		4
.L_162:
        /*0068*/ 	.byte	0x03, 0x50
        /*006a*/ 	.short	0x0000


	//----- nvinfo : EIATTR_MAXREG_COUNT
	.align		4
        /*006c*/ 	.byte	0x03, 0x1b
        /*006e*/ 	.short	0x00ff


	//----- nvinfo : EIATTR_NUM_BARRIERS
	.align		4
        /*0070*/ 	.byte	0x02, 0x4c
        /*0072*/ 	.byte	0x01
	.zero		1


	//----- nvinfo : EIATTR_MERCURY_ISA_VERSION
	.align		4
        /*0074*/ 	.byte	0x03, 0x5f
        /*0076*/ 	.short	0x0101


	//----- nvinfo : EIATTR_VRC_CTA_INIT_COUNT
	.align		4
        /*0078*/ 	.byte	0x02, 0x4a
	.zero		1
	.zero		1


	//----- nvinfo : EIATTR_EXIT_INSTR_OFFSETS
	.align		4
        /*007c*/ 	.byte	0x04, 0x1c
        /*007e*/ 	.short	(.L_164 - .L_163)


	//   ....[0]....
.L_163:
        /*0080*/ 	.word	0x00000060


	//   ....[1]....
        /*0084*/ 	.word	0x00002b30


	//----- nvinfo : EIATTR_CRS_STACK_SIZE
	.align		4
.L_164:
        /*0088*/ 	.byte	0x04, 0x1e
        /*008a*/ 	.short	(.L_166 - .L_165)
.L_165:
        /*008c*/ 	.word	0x00000000


	//----- nvinfo : EIATTR_CBANK_PARAM_SIZE
	.align		4
.L_166:
        /*0090*/ 	.byte	0x03, 0x19
        /*0092*/ 	.short	0x0028


	//----- nvinfo : EIATTR_PARAM_CBANK
	.align		4
        /*0094*/ 	.byte	0x04, 0x0a
        /*0096*/ 	.short	(.L_168 - .L_167)
	.align		4
.L_167:
        /*0098*/ 	.word	index@(.nv.constant0._Z27generate_new_center2_unusedPfS_PiS0_ii)
        /*009c*/ 	.short	0x0380
        /*009e*/ 	.short	0x0028


	//----- nvinfo : EIATTR_SW_WAR
	.align		4
.L_168:
        /*00a0*/ 	.byte	0x04, 0x36
        /*00a2*/ 	.short	(.L_170 - .L_169)
.L_169:
        /*00a4*/ 	.word	0x00000008
.L_170:


//--------------------- .nv.info._Z36generate_new_center_transpose_unusedPfS_PiS0_ --------------------------
	.section	.nv.info._Z36generate_new_center_transpose_unusedPfS_PiS0_,"",@"SHT_CUDA_INFO"
	.sectionflags	@""
	.align	4


	//----- nvinfo : EIATTR_CUDA_API_VERSION
	.align		4
        /*0000*/ 	.byte	0x04, 0x37
        /*0002*/ 	.short	(.L_172 - .L_171)
.L_171:
        /*0004*/ 	.word	0x00000082


	//----- nvinfo : EIATTR_KPARAM_INFO
	.align		4
.L_172:
        /*0008*/ 	.byte	0x04, 0x17
        /*000a*/ 	.short	(.L_174 - .L_173)
.L_173:
        /*000c*/ 	.word	0x00000000
        /*0010*/ 	.short	0x0003
        /*0012*/ 	.short	0x0018
        /*0014*/ 	.byte	0x00, 0xf5, 0x21, 0x00


	//----- nvinfo : EIATTR_KPARAM_INFO
	.align		4
.L_174:
        /*0018*/ 	.byte	0x04, 0x17
        /*001a*/ 	.short	(.L_176 - .L_175)
.L_175:
        /*001c*/ 	.word	0x00000000
        /*0020*/ 	.short	0x0002
        /*0022*/ 	.short	0x0010
        /*0024*/ 	.byte	0x00, 0xf5, 0x21, 0x00


	//----- nvinfo : EIATTR_KPARAM_INFO
	.align		4
.L_176:
        /*0028*/ 	.byte	0x04, 0x17
        /*002a*/ 	.short	(.L_178 - .L_177)
.L_177:
        /*002c*/ 	.word	0x00000000
        /*0030*/ 	.short	0x0001
        /*0032*/ 	.short	0x0008
        /*0034*/ 	.byte	0x00, 0xf5, 0x21, 0x00


	//----- nvinfo : EIATTR_KPARAM_INFO
	.align		4
.L_178:
        /*0038*/ 	.byte	0x04, 0x17
        /*003a*/ 	.short	(.L_180 - .L_179)
.L_179:
        /*003c*/ 	.word	0x00000000
        /*0040*/ 	.short	0x0000
        /*0042*/ 	.short	0x0000
        /*0044*/ 	.byte	0x00, 0xf5, 0x21, 0x00


	//----- nvinfo : EIATTR_SPARSE_MMA_MASK
	.align		4
.L_180:
        /*0048*/ 	.byte	0x03, 0x50
        /*004a*/ 	.short	0x0000


	//----- nvinfo : EIATTR_MAXREG_COUNT
	.align		4
        /*004c*/ 	.byte	0x03, 0x1b
        /*004e*/ 	.short	0x00ff


	//----- nvinfo : EIATTR_MERCURY_ISA_VERSION
	.align		4
        /*0050*/ 	.byte	0x03, 0x5f
        /*0052*/ 	.short	0x0101


	//----- nvinfo : EIATTR_VRC_CTA_INIT_COUNT
	.align		4
        /*0054*/ 	.byte	0x02, 0x4a
	.zero		1
	.zero		1


	//----- nvinfo : EIATTR_EXIT_INSTR_OFFSETS
	.align		4
        /*0058*/ 	.byte	0x04, 0x1c
        /*005a*/ 	.short	(.L_182 - .L_181)


	//   ....[0]....
.L_181:
        /*005c*/ 	.word	0x00000060


	//   ....[1]....
        /*0060*/ 	.word	0x000003c0


	//----- nvinfo : EIATTR_CBANK_PARAM_SIZE
	.align		4
.L_182:
        /*0064*/ 	.byte	0x03, 0x19
        /*0066*/ 	.short	0x0020


	//----- nvinfo : EIATTR_PARAM_CBANK
	.align		4
        /*0068*/ 	.byte	0x04, 0x0a
        /*006a*/ 	.short	(.L_184 - .L_183)
	.align		4
.L_183:
        /*006c*/ 	.word	index@(.nv.constant0._Z36generate_new_center_transpose_unusedPfS_PiS0_)
        /*0070*/ 	.short	0x0380
        /*0072*/ 	.short	0x0020


	//----- nvinfo : EIATTR_SW_WAR
	.align		4
.L_184:
        /*0074*/ 	.byte	0x04, 0x36
        /*0076*/ 	.short	(.L_186 - .L_185)
.L_185:
        /*0078*/ 	.word	0x00000008
.L_186:


//--------------------- .nv.info._Z30calc_distance_transpose_unusedPfPiS_iii --------------------------
	.section	.nv.info._Z30calc_distance_transpose_unusedPfPiS_iii,"",@"SHT_CUDA_INFO"
	.sectionflags	@""
	.align	4


	//----- nvinfo : EIATTR_CUDA_API_VERSION
	.align		4
        /*0000*/ 	.byte	0x04, 0x37
        /*0002*/ 	.short	(.L_188 - .L_187)
.L_187:
        /*0004*/ 	.word	0x00000082


	//----- nvinfo : EIATTR_KPARAM_INFO
	.align		4
.L_188:
        /*0008*/ 	.byte	0x04, 0x17
        /*000a*/ 	.short	(.L_190 - .L_189)
.L_189:
        /*000c*/ 	.word	0x00000000
        /*0010*/ 	.short	0x0005
        /*0012*/ 	.short	0x0020
        /*0014*/ 	.byte	0x00, 0xf0, 0x11, 0x00


	//----- nvinfo : EIATTR_KPARAM_INFO
	.align		4
.L_190:
        /*0018*/ 	.byte	0x04, 0x17
        /*001a*/ 	.short	(.L_192 - .L_191)
.L_191:
        /*001c*/ 	.word	0x00000000
        /*0020*/ 	.short	0x0004
        /*0022*/ 	.short	0x001c
        /*0024*/ 	.byte	0x00, 0xf0, 0x11, 0x00


	//----- nvinfo : EIATTR_KPARAM_INFO
	.align		4
.L_192:
        /*0028*/ 	.byte	0x04, 0x17
        /*002a*/ 	.short	(.L_194 - .L_193)
.L_193:
        /*002c*/ 	.word	0x00000000
        /*0030*/ 	.short	0x0003
        /*0032*/ 	.short	0x0018
        /*0034*/ 	.byte	0x00, 0xf0, 0x11, 0x00


	//----- nvinfo : EIATTR_KPARAM_INFO
	.align		4
.L_194:
        /*0038*/ 	.byte	0x04, 0x17
        /*003a*/ 	.short	(.L_196 - .L_195)
.L_195:
        /*003c*/ 	.word	0x00000000
        /*0040*/ 	.short	0x0002
        /*0042*/ 	.short	0x0010
        /*0044*/ 	.byte	0x00, 0xf5, 0x21, 0x00


	//----- nvinfo : EIATTR_KPARAM_INFO
	.align		4
.L_196:
        /*0048*/ 	.byte	0x04, 0x17
        /*004a*/ 	.short	(.L_198 - .L_197)
.L_197:
        /*004c*/ 	.word	0x00000000
        /*0050*/ 	.short	0x0001
        /*0052*/ 	.short	0x0008
        /*0054*/ 	.byte	0x00, 0xf5, 0x21, 0x00


	//----- nvinfo : EIATTR_KPARAM_INFO
	.align		4
.L_198:
        /*0058*/ 	.byte	0x04, 0x17
        /*005a*/ 	.short	(.L_200 - .L_199)
.L_199:
        /*005c*/ 	.word	0x00000000
        /*0060*/ 	.short	0x0000
        /*0062*/ 	.short	0x0000
        /*0064*/ 	.byte	0x00, 0xf5, 0x21, 0x00


	//----- nvinfo : EIATTR_SPARSE_MMA_MASK
	.align		4
.L_200:
        /*0068*/ 	.byte	0x03, 0x50
        /*006a*/ 	.short	0x0000


	//----- nvinfo : EIATTR_MAXREG_COUNT
	.align		4
        /*006c*/ 	.byte	0x03, 0x1b
        /*006e*/ 	.short	0x00ff


	//----- nvinfo : EIATTR_MERCURY_ISA_VERSION
	.align		4
        /*0070*/ 	.byte	0x03, 0x5f
        /*0072*/ 	.short	0x0101


	//----- nvinfo : EIATTR_VRC_CTA_INIT_COUNT
	.align		4
        /*0074*/ 	.byte	0x02, 0x4a
	.zero		1
	.zero		1


	//----- nvinfo : EIATTR_EXIT_INSTR_OFFSETS
	.align		4
        /*0078*/ 	.byte	0x04, 0x1c
        /*007a*/ 	.short	(.L_202 - .L_201)


	//   ....[0]....
.L_201:
        /*007c*/ 	.word	0x00000060


	//   ....[1]....
        /*0080*/ 	.word	0x00000970


	//   ....[2]....
        /*0084*/ 	.word	0x000009f0


	//----- nvinfo : EIATTR_CBANK_PARAM_SIZE
	.align		4
.L_202:
        /*0088*/ 	.byte	0x03, 0x19
        /*008a*/ 	.short	0x0024


	//----- nvinfo : EIATTR_PARAM_CBANK
	.align		4
        /*008c*/ 	.byte	0x04, 0x0a
        /*008e*/ 	.short	(.L_204 - .L_203)
	.align		4
.L_203:
        /*0090*/ 	.word	index@(.nv.constant0._Z30calc_distance_transpose_unusedPfPiS_iii)
        /*0094*/ 	.short	0x0380
        /*0096*/ 	.short	0x0024


	//----- nvinfo : EIATTR_SW_WAR
	.align		4
.L_204:
        /*0098*/ 	.byte	0x04, 0x36
        /*009a*/ 	.short	(.L_206 - .L_205)
.L_205:
        /*009c*/ 	.word	0x00000008
.L_206:


//--------------------- .nv.info._Z21calc_distance2_unusedPfPiS_iii --------------------------
	.section	.nv.info._Z21calc_distance2_unusedPfPiS_iii,"",@"SHT_CUDA_INFO"
	.sectionflags	@""
	.align	4


	//----- nvinfo : EIATTR_CUDA_API_VERSION
	.align		4
        /*0000*/ 	.byte	0x04, 0x37
        /*0002*/ 	.short	(.L_208 - .L_207)
.L_207:
        /*0004*/ 	.word	0x00000082


	//----- nvinfo : EIATTR_KPARAM_INFO
	.align		4
.L_208:
        /*0008*/ 	.byte	0x04, 0x17
        /*000a*/ 	.short	(.L_210 - .L_209)
.L_209:
        /*000c*/ 	.word	0x00000000
        /*0010*/ 	.short	0x0005
        /*0012*/ 	.short	0x0020
        /*0014*/ 	.byte	0x00, 0xf0, 0x11, 0x00


	//----- nvinfo : EIATTR_KPARAM_INFO
	.align		4
.L_210:
        /*0018*/ 	.byte	0x04, 0x17
        /*001a*/ 	.short	(.L_212 - .L_211)
.L_211:
        /*001c*/ 	.word	0x00000000
        /*0020*/ 	.short	0x0004
        /*0022*/ 	.short	0x001c
        /*0024*/ 	.byte	0x00, 0xf0, 0x11, 0x00


	//----- nvinfo : EIATTR_KPARAM_INFO
	.align		4
.L_212:
        /*0028*/ 	.byte	0x04, 0x17
        /*002a*/ 	.short	(.L_214 - .L_213)
.L_213:
        /*002c*/ 	.word	0x00000000
        /*0030*/ 	.short	0x0003
        /*0032*/ 	.short	0x0018
        /*0034*/ 	.byte	0x00, 0xf0, 0x11, 0x00


	//----- nvinfo : EIATTR_KPARAM_INFO
	.align		4
.L_214:
        /*0038*/ 	.byte	0x04, 0x17
        /*003a*/ 	.short	(.L_216 - .L_215)
.L_215:
        /*003c*/ 	.word	0x00000000
        /*0040*/ 	.short	0x0002
        /*0042*/ 	.short	0x0010
        /*0044*/ 	.byte	0x00, 0xf5, 0x21, 0x00


	//----- nvinfo : EIATTR_KPARAM_INFO
	.align		4
.L_216:
        /*0048*/ 	.byte	0x04, 0x17
        /*004a*/ 	.short	(.L_218 - .L_217)
.L_217:
        /*004c*/ 	.word	0x00000000
        /*0050*/ 	.short	0x0001
        /*0052*/ 	.short	0x0008
        /*0054*/ 	.byte	0x00, 0xf5, 0x21, 0x00


	//----- nvinfo : EIATTR_KPARAM_INFO
	.align		4
.L_218:
        /*0058*/ 	.byte	0x04, 0x17
        /*005a*/ 	.short	(.L_220 - .L_219)
.L_219:
        /*005c*/ 	.word	0x00000000
        /*0060*/ 	.short	0x0000
        /*0062*/ 	.short	0x0000
        /*0064*/ 	.byte	0x00, 0xf5, 0x21, 0x00


	//----- nvinfo : EIATTR_SPARSE_MMA_MASK
	.align		4
.L_220:
        /*0068*/ 	.byte	0x03, 0x50
        /*006a*/ 	.short	0x0000


	//----- nvinfo : EIATTR_MAXREG_COUNT
	.align		4
        /*006c*/ 	.byte	0x03, 0x1b
        /*006e*/ 	.short	0x00ff


	//----- nvinfo : EIATTR_MERCURY_ISA_VERSION
	.align		4
        /*0070*/ 	.byte	0x03, 0x5f
        /*0072*/ 	.short	0x0101


	//----- nvinfo : EIATTR_VRC_CTA_INIT_COUNT
	.align		4
        /*0074*/ 	.byte	0x02, 0x4a
	.zero		1
	.zero		1


	//----- nvinfo : EIATTR_EXIT_INSTR_OFFSETS
	.align		4
        /*0078*/ 	.byte	0x04, 0x1c
        /*007a*/ 	.short	(.L_222 - .L_221)


	//   ....[0]....
.L_221:
        /*007c*/ 	.word	0x00000060


	//   ....[1]....
        /*0080*/ 	.word	0x00000590


	//   ....[2]....
        /*0084*/ 	.word	0x00000610


	//----- nvinfo : EIATTR_CBANK_PARAM_SIZE
	.align		4
.L_222:
        /*0088*/ 	.byte	0x03, 0x19
        /*008a*/ 	.short	0x0024


	//----- nvinfo : EIATTR_PARAM_CBANK
	.align		4
        /*008c*/ 	.byte	0x04, 0x0a
        /*008e*/ 	.short	(.L_224 - .L_223)
	.align		4
.L_223:
        /*0090*/ 	.word	index@(.nv.constant0._Z21calc_distance2_unusedPfPiS_iii)
        /*0094*/ 	.short	0x0380
        /*0096*/ 	.short	0x0024


	//----- nvinfo : EIATTR_SW_WAR
	.align		4
.L_224:
        /*0098*/ 	.byte	0x04, 0x36
        /*009a*/ 	.short	(.L_226 - .L_225)
.L_225:
        /*009c*/ 	.word	0x00000008
.L_226:


//--------------------- .nv.info._Z21calc_distance1_unusedPfPiS_iii --------------------------
	.section	.nv.info._Z21calc_distance1_unusedPfPiS_iii,"",@"SHT_CUDA_INFO"
	.sectionflags	@""
	.align	4


	//----- nvinfo : EIATTR_CUDA_API_VERSION
	.align		4
        /*0000*/ 	.byte	0x04, 0x37
        /*0002*/ 	.short	(.L_228 - .L_227)
.L_227:
        /*0004*/ 	.word	0x00000082


	//----- nvinfo : EIATTR_KPARAM_INFO
	.align		4
.L_228:
        /*0008*/ 	.byte	0x04, 0x17
        /*000a*/ 	.short	(.L_230 - .L_229)
.L_229:
        /*000c*/ 	.word	0x00000000
        /*0010*/ 	.short	0x0005
        /*0012*/ 	.short	0x0020
        /*0014*/ 	.byte	0x00, 0xf0, 0x11, 0x00


	//----- nvinfo : EIATTR_KPARAM_INFO
	.align		4
.L_230:
        /*0018*/ 	.byte	0x04, 0x17
        /*001a*/ 	.short	(.L_232 - .L_231)
.L_231:
        /*001c*/ 	.word	0x00000000
        /*0020*/ 	.short	0x0004
        /*0022*/ 	.short	0x001c
        /*0024*/ 	.byte	0x00, 0xf0, 0x11, 0x00


	//----- nvinfo : EIATTR_KPARAM_INFO
	.align		4
.L_232:
        /*0028*/ 	.byte	0x04, 0x17
        /*002a*/ 	.short	(.L_234 - .L_233)
.L_233:
        /*002c*/ 	.word	0x00000000
        /*0030*/ 	.short	0x0003
        /*0032*/ 	.short	0x0018
        /*0034*/ 	.byte	0x00, 0xf0, 0x11, 0x00


	//----- nvinfo : EIATTR_KPARAM_INFO
	.align		4
.L_234:
        /*0038*/ 	.byte	0x04, 0x17
        /*003a*/ 	.short	(.L_236 - .L_235)
.L_235:
        /*003c*/ 	.word	0x00000000
        /*0040*/ 	.short	0x0002
        /*0042*/ 	.short	0x0010
        /*0044*/ 	.byte	0x00, 0xf5, 0x21, 0x00


	//----- nvinfo : EIATTR_KPARAM_INFO
	.align		4
.L_236:
        /*0048*/ 	.byte	0x04, 0x17
        /*004a*/ 	.short	(.L_238 - .L_237)
.L_237:
        /*004c*/ 	.word	0x00000000
        /*0050*/ 	.short	0x0001
        /*0052*/ 	.short	0x0008
        /*0054*/ 	.byte	0x00, 0xf5, 0x21, 0x00


	//----- nvinfo : EIATTR_KPARAM_INFO
	.align		4
.L_238:
        /*0058*/ 	.byte	0x04, 0x17
        /*005a*/ 	.short	(.L_240 - .L_239)
.L_239:
        /*005c*/ 	.word	0x00000000
        /*0060*/ 	.short	0x0000
        /*0062*/ 	.short	0x0000
        /*0064*/ 	.byte	0x00, 0xf5, 0x21, 0x00


	//----- nvinfo : EIATTR_SPARSE_MMA_MASK
	.align		4
.L_240:
        /*0068*/ 	.byte	0x03, 0x50
        /*006a*/ 	.short	0x0000


	//----- nvinfo : EIATTR_MAXREG_COUNT
	.align		4
        /*006c*/ 	.byte	0x03, 0x1b
        /*006e*/ 	.short	0x00ff


	//----- nvinfo : EIATTR_MERCURY_ISA_VERSION
	.align		4
        /*0070*/ 	.byte	0x03, 0x5f
        /*0072*/ 	.short	0x0101


	//----- nvinfo : EIATTR_VRC_CTA_INIT_COUNT
	.align		4
        /*0074*/ 	.byte	0x02, 0x4a
	.zero		1
	.zero		1


	//----- nvinfo : EIATTR_EXIT_INSTR_OFFSETS
	.align		4
        /*0078*/ 	.byte	0x04, 0x1c
        /*007a*/ 	.short	(.L_242 - .L_241)


	//   ....[0]....
.L_241:
        /*007c*/ 	.word	0x00000060


	//   ....[1]....
        /*0080*/ 	.word	0x00000610


	//   ....[2]....
        /*0084*/ 	.word	0x00000690


	//----- nvinfo : EIATTR_CBANK_PARAM_SIZE
	.align		4
.L_242:
        /*0088*/ 	.byte	0x03, 0x19
        /*008a*/ 	.short	0x0024


	//----- nvinfo : EIATTR_PARAM_CBANK
	.align		4
        /*008c*/ 	.byte	0x04, 0x0a
        /*008e*/ 	.short	(.L_244 - .L_243)
	.align		4
.L_243:
        /*0090*/ 	.word	index@(.nv.constant0._Z21calc_distance1_unusedPfPiS_iii)
        /*0094*/ 	.short	0x0380
        /*0096*/ 	.short	0x0024


	//----- nvinfo : EIATTR_SW_WAR
	.align		4
.L_244:
        /*0098*/ 	.byte	0x04, 0x36
        /*009a*/ 	.short	(.L_246 - .L_245)
.L_245:
        /*009c*/ 	.word	0x00000008
.L_246:


//--------------------- .nv.info._Z21calc_distance0_unusedPfS_PiS_ --------------------------
	.section	.nv.info._Z21calc_distance0_unusedPfS_PiS_,"",@"SHT_CUDA_INFO"
	.sectionflags	@""
	.align	4


	//----- nvinfo : EIATTR_CUDA_API_VERSION
	.align		4
        /*0000*/ 	.byte	0x04, 0x37
        /*0002*/ 	.short	(.L_248 - .L_247)
.L_247:
        /*0004*/ 	.word	0x00000082


	//----- nvinfo : EIATTR_KPARAM_INFO
	.align		4
.L_248:
        /*0008*/ 	.byte	0x04, 0x17
        /*000a*/ 	.short	(.L_250 - .L_249)
.L_249:
        /*000c*/ 	.word	0x00000000
        /*0010*/ 	.short	0x0003
        /*0012*/ 	.short	0x0018
        /*0014*/ 	.byte	0x00, 0xf5, 0x21, 0x00


	//----- nvinfo : EIATTR_KPARAM_INFO
	.align		4
.L_250:
        /*0018*/ 	.byte	0x04, 0x17
        /*001a*/ 	.short	(.L_252 - .L_251)
.L_251:
        /*001c*/ 	.word	0x00000000
        /*0020*/ 	.short	0x0002
        /*0022*/ 	.short	0x0010
        /*0024*/ 	.byte	0x00, 0xf5, 0x21, 0x00


	//----- nvinfo : EIATTR_KPARAM_INFO
	.align		4
.L_252:
        /*0028*/ 	.byte	0x04, 0x17
        /*002a*/ 	.short	(.L_254 - .L_253)
.L_253:
        /*002c*/ 	.word	0x00000000
        /*0030*/ 	.short	0x0001
        /*0032*/ 	.short	0x0008
        /*0034*/ 	.byte	0x00, 0xf5, 0x21, 0x00


	//----- nvinfo : EIATTR_KPARAM_INFO
	.align		4
.L_254:
        /*0038*/ 	.byte	0x04, 0x17
        /*003a*/ 	.short	(.L_256 - .L_255)
.L_255:
        /*003c*/ 	.word	0x00000000
        /*0040*/ 	.short	0x0000
        /*0042*/ 	.short	0x0000
        /*0044*/ 	.byte	0x00, 0xf5, 0x21, 0x00


	//----- nvinfo : EIATTR_SPARSE_MMA_MASK
	.align		4
.L_256:
        /*0048*/ 	.byte	0x03, 0x50
        /*004a*/ 	.short	0x0000


	//----- nvinfo : EIATTR_MAXREG_COUNT
	.align		4
        /*004c*/ 	.byte	0x03, 0x1b
        /*004e*/ 	.short	0x00ff


	//----- nvinfo : EIATTR_MERCURY_ISA_VERSION
	.align		4
        /*0050*/ 	.byte	0x03, 0x5f
        /*0052*/ 	.short	0x0101


	//----- nvinfo : EIATTR_VRC_CTA_INIT_COUNT
	.align		4
        /*0054*/ 	.byte	0x02, 0x4a
	.zero		1
	.zero		1


	//----- nvinfo : EIATTR_EXIT_INSTR_OFFSETS
	.align		4
        /*0058*/ 	.byte	0x04, 0x1c
        /*005a*/ 	.short	(.L_258 - .L_257)


	//   ....[0]....
.L_257:
        /*005c*/ 	.word	0x00000060


	//   ....[1]....
        /*0060*/ 	.word	0x000011c0


	//----- nvinfo : EIATTR_CBANK_PARAM_SIZE
	.align		4
.L_258:
        /*0064*/ 	.byte	0x03, 0x19
        /*0066*/ 	.short	0x0020


	//----- nvinfo : EIATTR_PARAM_CBANK
	.align		4
        /*0068*/ 	.byte	0x04, 0x0a
        /*006a*/ 	.short	(.L_260 - .L_259)
	.align		4
.L_259:
        /*006c*/ 	.word	index@(.nv.constant0._Z21calc_distance0_unusedPfS_PiS_)
        /*0070*/ 	.short	0x0380
        /*0072*/ 	.short	0x0020


	//----- nvinfo : EIATTR_SW_WAR
	.align		4
.L_260:
        /*0074*/ 	.byte	0x04, 0x36
        /*0076*/ 	.short	(.L_262 - .L_261)
.L_261:
        /*0078*/ 	.word	0x00000008
.L_262:


//--------------------- .nv.callgraph             --------------------------
	.section	.nv.callgraph,"",@"SHT_CUDA_CALLGRAPH"
	.align	4
	.sectionentsize	8
	.align		4
        /*0000*/ 	.word	0x00000000
	.align		4
        /*0004*/ 	.word	0xffffffff
	.align		4
        /*0008*/ 	.word	0x00000000
	.align		4
        /*000c*/ 	.word	0xfffffffe
	.align		4
        /*0010*/ 	.word	0x00000000
	.align		4
        /*0014*/ 	.word	0xfffffffd
	.align		4
        /*0018*/ 	.word	0x00000000
	.align		4
        /*001c*/ 	.word	0xfffffffc


//--------------------- .nv.constant3             --------------------------
	.section	.nv.constant3,"a",@progbits
	.align	4
.nv.constant3:
	.type		d_cons_centers,@object
	.size		d_cons_centers,(.L_0 - d_cons_centers)
d_cons_centers:
	.zero		65536
.L_0:


//--------------------- .text._Z9add_arrayPf      --------------------------
	.section	.text._Z9add_arrayPf,"ax",@progbits
	.align	128
        .global         _Z9add_arrayPf
        .type           _Z9add_arrayPf,@function
        .size           _Z9add_arrayPf,(.L_x_176 - _Z9add_arrayPf)
        .other          _Z9add_arrayPf,@"STO_CUDA_ENTRY STV_DEFAULT"
_Z9add_arrayPf:
.text._Z9add_arrayPf:
[----:B------:R-:W-:Y:S01]  /*0000*/  LDC R1, c[0x0][0x37c] ;  /* 0x0000df00ff017b82 */ /* 0x000fe20000000800 */
[----:B------:R-:W0:Y:S02]  /*0010*/  S2R R5, SR_CTAID.X ;  /* 0x0000000000057919 */ /* 0x000e240000002500 */
[----:B0-----:R-:W-:-:S05]  /*0020*/  IMAD.SHL.U32 R5, R5, 0x800, RZ ;  /* 0x0000080005057824 */ /* 0x001fca00078e00ff */
[----:B------:R-:W-:-:S13]  /*0030*/  ISETP.GT.AND P0, PT, R5, 0xfffff, PT ;  /* 0x000fffff0500780c */ /* 0x000fda0003f04270 */
[----:B------:R-:W-:Y:S05]  /*0040*/  @P0 EXIT ;  /* 0x000000000000094d */ /* 0x000fea0003800000 */
[----:B------:R-:W0:Y:S01]  /*0050*/  S2R R0, SR_TID.X ;  /* 0x0000000000007919 */ /* 0x000e220000002100 */
[----:B------:R-:W1:Y:S01]  /*0060*/  LDC.64 R2, c[0x0][0x380] ;  /* 0x0000e000ff027b82 */ /* 0x000e620000000a00 */
[----:B------:R-:W2:Y:S01]  /*0070*/  LDCU.64 UR6, c[0x0][0x358] ;  /* 0x00006b00ff0677ac */ /* 0x000ea20008000a00 */
[C---:B------:R-:W-:Y:S02]  /*0080*/  ISETP.GT.AND P0, PT, R5.reuse, 0xffbff, PT ;  /* 0x000ffbff0500780c */ /* 0x040fe40003f04270 */
[----:B0-----:R-:W-:-:S05]  /*0090*/  IADD3 R5, PT, PT, R5, R0, RZ ;  /* 0x0000000005057210 */ /* 0x001fca0007ffe0ff */
[----:B-1----:R-:W-:-:S06]  /*00a0*/  IMAD.WIDE R2, R5, 0x4, R2 ;  /* 0x0000000405027825 */ /* 0x002fcc00078e0202 */
[----:B--2---:R-:W2:Y:S04]  /*00b0*/  @!P0 LDG.E R7, desc[UR6][R2.64+0x1000] ;  /* 0x0010000602078981 */ /* 0x004ea8000c1e1900 */
[----:B------:R-:W3:Y:S01]  /*00c0*/  LDG.E R5, desc[UR6][R2.64] ;  /* 0x0000000602057981 */ /* 0x000ee2000c1e1900 */
[----:B------:R-:W0:Y:S01]  /*00d0*/  S2UR UR5, SR_CgaCtaId ;  /* 0x00000000000579c3 */ /* 0x000e220000008800 */
[----:B------:R-:W-:Y:S01]  /*00e0*/  UMOV UR4, 0x400 ;  /* 0x0000040000047882 */ /* 0x000fe20000000000 */
[----:B------:R-:W-:Y:S01]  /*00f0*/  ISETP.GT.U32.AND P1, PT, R0, 0xff, PT ;  /* 0x000000ff0000780c */ /* 0x000fe20003f24070 */
[----:B0-----:R-:W-:-:S06]  /*0100*/  ULEA UR4, UR5, UR4, 0x18 ;  /* 0x0000000405047291 */ /* 0x001fcc000f8ec0ff */
[----:B------:R-:W-:-:S05]  /*0110*/  LEA R4, R0, UR4, 0x2 ;  /* 0x0000000400047c11 */ /* 0x000fca000f8e10ff */
[----:B--2---:R-:W-:Y:S04]  /*0120*/  @!P0 STS [R4+0x1000], R7 ;  /* 0x0010000704008388 */ /* 0x004fe80000000800 */
[----:B---3--:R-:W-:Y:S04]  /*0130*/  STS [R4], R5 ;  /* 0x0000000504007388 */ /* 0x008fe80000000800 */
[----:B------:R-:W-:Y:S01]  /*0140*/  @P0 STS [R4+0x1000], RZ ;  /* 0x001000ff04000388 */ /* 0x000fe20000000800 */
[----:B------:R-:W-:Y:S01]  /*0150*/  BAR.SYNC.DEFER_BLOCKING 0x0 ;  /* 0x0000000000007b1d */ /* 0x000fe20000010000 */
[----:B------:R-:W-:-:S05]  /*0160*/  ISETP.GT.U32.AND P0, PT, R0, 0x1ff, PT ;  /* 0x000001ff0000780c */ /* 0x000fca0003f04070 */
[----:B------:R-:W-:Y:S04]  /*0170*/  LDS R6, [R4+0x1000] ;  /* 0x0010000004067984 */ /* 0x000fe80000000800 */
[----:B------:R-:W0:Y:S02]  /*0180*/  LDS R9, [R4] ;  /* 0x0000000004097984 */ /* 0x000e240000000800 */
[----:B0-----:R-:W-:-:S05]  /*0190*/  FADD R9, R6, R9 ;  /* 0x0000000906097221 */ /* 0x001fca0000000000 */
[----:B------:R-:W-:Y:S01]  /*01a0*/  STS [R4], R9 ;  /* 0x0000000904007388 */ /* 0x000fe20000000800 */
[----:B------:R-:W-:Y:S06]  /*01b0*/  BAR.SYNC.DEFER_BLOCKING 0x0 ;  /* 0x0000000000007b1d */ /* 0x000fec0000010000 */
[----:B------:R-:W-:Y:S04]  /*01c0*/  @!P0 LDS R6, [R4+0x800] ;  /* 0x0008000004068984 */ /* 0x000fe80000000800 */
[----:B------:R-:W0:Y:S02]  /*01d0*/  @!P0 LDS R7, [R4] ;  /* 0x0000000004078984 */ /* 0x000e240000000800 */
[----:B0-----:R-:W-:-:S05]  /*01e0*/  @!P0 FADD R7, R6, R7 ;  /* 0x0000000706078221 */ /* 0x001fca0000000000 */
[----:B------:R-:W-:Y:S01]  /*01f0*/  @!P0 STS [R4], R7 ;  /* 0x0000000704008388 */ /* 0x000fe20000000800 */
[----:B------:R-:W-:Y:S01]  /*0200*/  BAR.SYNC.DEFER_BLOCKING 0x0 ;  /* 0x0000000000007b1d */ /* 0x000fe20000010000 */
[----:B------:R-:W-:-:S05]  /*0210*/  ISETP.GT.U32.AND P0, PT, R0, 0x7f, PT ;  /* 0x0000007f0000780c */ /* 0x000fca0003f04070 */
        /* <DEDUP_REMOVED lines=41> */
[----:B------:R-:W-:-:S05]  /*04b0*/  ISETP.NE.AND P1, PT, R0, RZ, PT ;  /* 0x000000ff0000720c */ /* 0x000fca0003f25270 */
[----:B------:R-:W-:Y:S04]  /*04c0*/  @!P0 LDS R6, [R4+0x8] ;  /* 0x0000080004068984 */ /* 0x000fe80000000800 */
[----:B------:R-:W0:Y:S02]  /*04d0*/  @!P0 LDS R9, [R4] ;  /* 0x0000000004098984 */ /* 0x000e240000000800 */
[----:B0-----:R-:W-:-:S05]  /*04e0*/  @!P0 FADD R9, R6, R9 ;  /* 0x0000000906098221 */ /* 0x001fca0000000000 */
[----:B------:R-:W-:Y:S01]  /*04f0*/  @!P0 STS [R4], R9 ;  /* 0x0000000904008388 */ /* 0x000fe20000000800 */
[----:B------:R-:W-:Y:S06]  /*0500*/  BAR.SYNC.DEFER_BLOCKING 0x0 ;  /* 0x0000000000007b1d */ /* 0x000fec0000010000 */
[----:B------:R-:W-:Y:S04]  /*0510*/  LDS R7, [R4] ;  /* 0x0000000004077984 */ /* 0x000fe80000000800 */
[----:B------:R-:W0:Y:S02]  /*0520*/  @!P1 LDS R0, [UR4+0x4] ;  /* 0x00000404ff009984 */ /* 0x000e240008000800 */
[----:B0-----:R-:W-:-:S05]  /*0530*/  @!P1 FADD R7, R7, R0 ;  /* 0x0000000007079221 */ /* 0x001fca0000000000 */
[----:B------:R-:W-:Y:S04]  /*0540*/  STG.E desc[UR6][R2.64], R7 ;  /* 0x0000000702007986 */ /* 0x000fe8000c101906 */
[----:B------:R-:W-:Y:S01]  /*0550*/  @!P1 STS [R4], R7 ;  /* 0x0000000704009388 */ /* 0x000fe20000000800 */
[----:B------:R-:W-:Y:S05]  /*0560*/  EXIT ;  /* 0x000000000000794d */ /* 0x000fea0003800000 */
.L_x_0:
[----:B------:R-:W-:-:S00]  /*0570*/  BRA `(.L_x_0) ;  /* 0xfffffffc00fc7947 */ /* 0x000fc0000383ffff */
[----:B------:R-:W-:-:S00]  /*0580*/  NOP ;  /* 0x0000000000007918 */ /* 0x000fc00000000000 */
[----:B------:R-:W-:-:S00]  /*0590*/  NOP ;  /* 0x0000000000007918 */ /* 0x000fc00000000000 */
[----:B------:R-:W-:-:S00]  /*05a0*/  NOP ;  /* 0x0000000000007918 */ /* 0x000fc00000000000 */
[----:B------:R-:W-:-:S00]  /*05b0*/  NOP ;  /* 0x0000000000007918 */ /* 0x000fc00000000000 */
[----:B------:R-:W-:-:S00]  /*05c0*/  NOP ;  /* 0x0000000000007918 */ /* 0x000fc00000000000 */
[----:B------:R-:W-:-:S00]  /*05d0*/  NOP ;  /* 0x0000000000007918 */ /* 0x000fc00000000000 */
[----:B------:R-:W-:-:S00]  /*05e0*/  NOP ;  /* 0x0000000000007918 */ /* 0x000fc00000000000 */
[----:B------:R-:W-:-:S00]  /*05f0*/  NOP ;  /* 0x0000000000007918 */ /* 0x000fc00000000000 */
.L_x_176:


//--------------------- .text._Z26generate_new_center_sharedPfS_PiS0_ii --------------------------
	.section	.text._Z26generate_new_center_sharedPfS_PiS0_ii,"ax",@progbits
	.align	128
        .global         _Z26generate_new_center_sharedPfS_PiS0_ii
        .type           _Z26generate_new_center_sharedPfS_PiS0_ii,@function
        .size           _Z26generate_new_center_sharedPfS_PiS0_ii,(.L_x_177 - _Z26generate_new_center_sharedPfS_PiS0_ii)
        .other          _Z26generate_new_center_sharedPfS_PiS0_ii,@"STO_CUDA_ENTRY STV_DEFAULT"
_Z26generate_new_center_sharedPfS_PiS0_ii:
.text._Z26generate_new_center_sharedPfS_PiS0_ii:
[----:B------:R-:W0:Y:S01]  /*0000*/  LDC R1, c[0x0][0x37c] ;  /* 0x0000df00ff017b82 */ /* 0x000e220000000800 */
[----:B------:R-:W1:Y:S01]  /*0010*/  S2R R3, SR_CTAID.X ;  /* 0x0000000000037919 */ /* 0x000e620000002500 */
[----:B------:R-:W1:Y:S01]  /*0020*/  LDCU UR4, c[0x0][0x360] ;  /* 0x00006c00ff0477ac */ /* 0x000e620008000800 */
[----:B0-----:R-:W-:Y:S01]  /*0030*/  IADD3 R1, PT, PT, R1, -0x40, RZ ;  /* 0xffffffc001017810 */ /* 0x001fe20007ffe0ff */
[----:B------:R-:W1:Y:S02]  /*0040*/  S2R R0, SR_TID.X ;  /* 0x0000000000007919 */ /* 0x000e640000002100 */
[----:B-1----:R-:W-:-:S05]  /*0050*/  IMAD R2, R3, UR4, R0 ;  /* 0x0000000403027c24 */ /* 0x002fca000f8e0200 */
[----:B------:R-:W-:-:S13]  /*0060*/  ISETP.GT.AND P0, PT, R2, 0xfffff, PT ;  /* 0x000fffff0200780c */ /* 0x000fda0003f04270 */
[----:B------:R-:W-:Y:S05]  /*0070*/  @P0 EXIT ;  /* 0x000000000000094d */ /* 0x000fea0003800000 */
[----:B------:R-:W0:Y:S01]  /*0080*/  LDC.64 R16, c[0x0][0x380] ;  /* 0x0000e000ff107b82 */ /* 0x000e220000000a00 */
[----:B------:R-:W1:Y:S01]  /*0090*/  LDCU.64 UR8, c[0x0][0x358] ;  /* 0x00006b00ff0877ac */ /* 0x000e620008000a00 */
[----:B------:R-:W2:Y:S06]  /*00a0*/  LDCU UR4, c[0x0][0x3a0] ;  /* 0x00007400ff0477ac */ /* 0x000eac0008000800 */
[----:B------:R-:W3:Y:S01]  /*00b0*/  LDC.64 R24, c[0x0][0x390] ;  /* 0x0000e400ff187b82 */ /* 0x000ee20000000a00 */
[----:B0-----:R-:W-:-:S03]  /*00c0*/  IMAD.WIDE R16, R2, 0x4, R16 ;  /* 0x0000000402107825 */ /* 0x001fc600078e0210 */
[C---:B------:R-:W-:Y:S02]  /*00d0*/  IADD3 R22, P2, PT, R16.reuse, 0x3000000, RZ ;  /* 0x0300000010167810 */ /* 0x040fe40007f5e0ff */
[----:B-1----:R-:W4:Y:S01]  /*00e0*/  LDG.E R4, desc[UR8][R16.64] ;  /* 0x0000000810047981 */ /* 0x002f22000c1e1900 */
[C---:B------:R-:W-:Y:S02]  /*00f0*/  IADD3 R26, P0, PT, R16.reuse, 0x1000000, RZ ;  /* 0x01000000101a7810 */ /* 0x040fe40007f1e0ff */
[C---:B------:R-:W-:Y:S01]  /*0100*/  IADD3 R28, P1, PT, R16.reuse, 0x2000000, RZ ;  /* 0x02000000101c7810 */ /* 0x040fe20007f3e0ff */
[----:B------:R-:W4:Y:S01]  /*0110*/  LDG.E R5, desc[UR8][R16.64+0x400000] ;  /* 0x4000000810057981 */ /* 0x000f22000c1e1900 */
[----:B------:R-:W-:Y:S01]  /*0120*/  IADD3 R20, P3, PT, R16, 0x4000000, RZ ;  /* 0x0400000010147810 */ /* 0x000fe20007f7e0ff */
[----:B------:R-:W-:Y:S01]  /*0130*/  IMAD.X R23, RZ, RZ, R17, P2 ;  /* 0x000000ffff177224 */ /* 0x000fe200010e0611 */
[-C--:B------:R-:W-:Y:S02]  /*0140*/  IADD3.X R27, PT, PT, RZ, R17.reuse, RZ, P0, !PT ;  /* 0x00000011ff1b7210 */ /* 0x080fe400007fe4ff */
[----:B------:R-:W-:-:S02]  /*0150*/  IADD3.X R29, PT, PT, RZ, R17, RZ, P1, !PT ;  /* 0x00000011ff1d7210 */ /* 0x000fc40000ffe4ff */
[----:B------:R-:W-:Y:S01]  /*0160*/  IADD3.X R21, PT, PT, RZ, R17, RZ, P3, !PT ;  /* 0x00000011ff157210 */ /* 0x000fe20001ffe4ff */
[----:B------:R-:W4:Y:S04]  /*0170*/  LDG.E R6, desc[UR8][R26.64+-0x800000] ;  /* 0x800000081a067981 */ /* 0x000f28000c1e1900 */
        /* <DEDUP_REMOVED lines=12> */
[----:B------:R-:W4:Y:S01]  /*0240*/  LDG.E R19, desc[UR8][R20.64+-0x400000] ;  /* 0xc000000814137981 */ /* 0x000f22000c1e1900 */
[----:B---3--:R-:W-:-:S06]  /*0250*/  IMAD.WIDE R2, R2, 0x4, R24 ;  /* 0x0000000402027825 */ /* 0x008fcc00078e0218 */
[----:B------:R0:W5:Y:S01]  /*0260*/  LDG.E R2, desc[UR8][R2.64] ;  /* 0x0000000802027981 */ /* 0x000162000c1e1900 */
[----:B--2---:R-:W-:-:S03]  /*0270*/  UISETP.GE.AND UP0, UPT, UR4, 0x1, UPT ;  /* 0x000000010400788c */ /* 0x004fc6000bf06270 */
[----:B----4-:R0:W-:Y:S04]  /*0280*/  STL.128 [R1], R4 ;  /* 0x0000000401007387 */ /* 0x0101e80000100c00 */
[----:B------:R0:W-:Y:S04]  /*0290*/  STL.128 [R1+0x10], R8 ;  /* 0x0000100801007387 */ /* 0x0001e80000100c00 */
[----:B------:R0:W-:Y:S04]  /*02a0*/  STL.128 [R1+0x20], R12 ;  /* 0x0000200c01007387 */ /* 0x0001e80000100c00 */
[----:B------:R0:W-:Y:S01]  /*02b0*/  STL.128 [R1+0x30], R16 ;  /* 0x0000301001007387 */ /* 0x0001e20000100c00 */
[----:B------:R-:W-:Y:S05]  /*02c0*/  BRA.U !UP0, `(.L_x_1) ;  /* 0x0000001908387547 */ /* 0x000fea000b800000 */
[----:B0-----:R-:W0:Y:S01]  /*02d0*/  S2R R4, SR_CgaCtaId ;  /* 0x0000000000047919 */ /* 0x001e220000008800 */
[----:B------:R-:W-:Y:S01]  /*02e0*/  MOV R3, 0x400 ;  /* 0x0000040000037802 */ /* 0x000fe20000000f00 */
[----:B------:R-:W-:-:S03]  /*02f0*/  UMOV UR4, URZ ;  /* 0x000000ff00047c82 */ /* 0x000fc60008000000 */
[----:B0-----:R-:W-:Y:S02]  /*0300*/  LEA R5, R4, R3, 0x18 ;  /* 0x0000000304057211 */ /* 0x001fe400078ec0ff */
[----:B------:R-:W-:-:S03]  /*0310*/  IADD3 R3, PT, PT, R1, 0x20, RZ ;  /* 0x0000002001037810 */ /* 0x000fc60007ffe0ff */
[----:B------:R-:W-:-:S07]  /*0320*/  IMAD R4, R0, 0x18, R5 ;  /* 0x0000001800047824 */ /* 0x000fce00078e0205 */
.L_x_75:
[----:B0-----:R-:W0:Y:S01]  /*0330*/  LDCU UR10, c[0x0][0x3a4] ;  /* 0x00007480ff0a77ac */ /* 0x001e220008000800 */
[----:B------:R-:W-:Y:S06]  /*0340*/  BAR.SYNC.DEFER_BLOCKING 0x0 ;  /* 0x0000000000007b1d */ /* 0x000fec0000010000 */
[----:B-1----:R-:W1:Y:S01]  /*0350*/  LDCU UR6, c[0x0][0x3a0] ;  /* 0x00007400ff0677ac */ /* 0x002e620008000800 */
[----:B0-----:R-:W-:Y:S02]  /*0360*/  UIMAD UR11, UR4, UR10, URZ ;  /* 0x0000000a040b72a4 */ /* 0x001fe4000f8e02ff */
[----:B------:R-:W-:-:S02]  /*0370*/  UIADD3 UR4, UPT, UPT, UR4, 0x1, URZ ;  /* 0x0000000104047890 */ /* 0x000fc4000fffe0ff */
[----:B------:R-:W-:Y:S01]  /*0380*/  UIADD3 UR5, UPT, UPT, UR11, UR10, URZ ;  /* 0x0000000a0b057290 */ /* 0x000fe2000fffe0ff */
[----:B------:R0:W-:Y:S03]  /*0390*/  STS.64 [R4], RZ ;  /* 0x000000ff04007388 */ /* 0x0001e60000000a00 */
[----:B------:R-:W-:Y:S01]  /*03a0*/  UISETP.GE.AND UP0, UPT, UR5, 0x11, UPT ;  /* 0x000000110500788c */ /* 0x000fe2000bf06270 */
[----:B------:R0:W-:Y:S04]  /*03b0*/  STS.64 [R4+0x8], RZ ;  /* 0x000008ff04007388 */ /* 0x0001e80000000a00 */
[----:B------:R0:W-:Y:S06]  /*03c0*/  STS.64 [R4+0x10], RZ ;  /* 0x000010ff04007388 */ /* 0x0001ec0000000a00 */
[----:B------:R-:W-:-:S02]  /*03d0*/  @UP0 UIADD3 UR10, UPT, UPT, -UR11, 0x10, URZ ;  /* 0x000000100b0a0890 */ /* 0x000fc4000fffe1ff */
[----:B-1----:R-:W-:Y:S02]  /*03e0*/  UISETP.NE.AND UP0, UPT, UR4, UR6, UPT ;  /* 0x000000060400728c */ /* 0x002fe4000bf05270 */
[----:B------:R-:W-:Y:S01]  /*03f0*/  UISETP.GE.AND UP1, UPT, UR10, 0x1, UPT ;  /* 0x000000010a00788c */ /* 0x000fe2000bf26270 */
[----:B------:R-:W-:Y:S08]  /*0400*/  BAR.SYNC.DEFER_BLOCKING 0x0 ;  /* 0x0000000000007b1d */ /* 0x000ff00000010000 */
[----:B0-234-:R-:W-:Y:S05]  /*0410*/  BRA.U !UP1, `(.L_x_2) ;  /* 0x0000001109507547 */ /* 0x01dfea000b800000 */
[----:B------:R-:W-:Y:S01]  /*0420*/  UISETP.GE.U32.AND UP1, UPT, UR10, 0x10, UPT ;  /* 0x000000100a00788c */ /* 0x000fe2000bf26070 */
[----:B------:R-:W-:Y:S02]  /*0430*/  HFMA2 R6, -RZ, RZ, 0, 0 ;  /* 0x00000000ff067431 */ /* 0x000fe400000001ff */
[----:B-----5:R-:W-:Y:S01]  /*0440*/  IMAD R5, R2, UR10, RZ ;  /* 0x0000000a02057c24 */ /* 0x020fe2000f8e02ff */
[----:B------:R-:W-:-:S05]  /*0450*/  ULOP3.LUT UR12, UR10, 0xf, URZ, 0xc0, !UPT ;  /* 0x0000000f0a0c7892 */ /* 0x000fca000f8ec0ff */
[----:B------:R-:W-:Y:S07]  /*0460*/  BRA.U !UP1, `(.L_x_3) ;  /* 0x0000000509fc7547 */ /* 0x000fee000b800000 */
[----:B------:R-:W0:Y:S01]  /*0470*/  S2UR UR6, SR_CgaCtaId ;  /* 0x00000000000679c3 */ /* 0x000e220000008800 */
[----:B------:R-:W-:Y:S01]  /*0480*/  UMOV UR5, 0x400 ;  /* 0x0000040000057882 */ /* 0x000fe20000000000 */
[----:B------:R-:W-:Y:S01]  /*0490*/  IMAD.U32 R6, RZ, RZ, UR11 ;  /* 0x0000000bff067e24 */ /* 0x000fe2000f8e00ff */
[----:B0-----:R-:W-:Y:S02]  /*04a0*/  ULEA UR5, UR6, UR5, 0x18 ;  /* 0x0000000506057291 */ /* 0x001fe4000f8ec0ff */
[----:B------:R-:W-:-:S04]  /*04b0*/  ULOP3.LUT UR6, UR10, 0x7ffffff0, URZ, 0xc0, !UPT ;  /* 0x7ffffff00a067892 */ /* 0x000fc8000f8ec0ff */
[----:B------:R-:W-:Y:S01]  /*04c0*/  LEA R7, R5, UR5, 0x2 ;  /* 0x0000000505077c11 */ /* 0x000fe2000f8e10ff */
[----:B------:R-:W-:-:S03]  /*04d0*/  UIADD3 UR7, UPT, UPT, -UR6, URZ, URZ ;  /* 0x000000ff06077290 */ /* 0x000fc6000fffe1ff */
[----:B------:R-:W-:-:S09]  /*04e0*/  IADD3 R7, PT, PT, R7, 0x20, RZ ;  /* 0x0000002007077810 */ /* 0x000fd20007ffe0ff */
.L_x_36:
[----:B------:R-:W-:-:S05]  /*04f0*/  LEA R8, R6, R3, 0x2 ;  /* 0x0000000306087211 */ /* 0x000fca00078e10ff */
[----:B------:R0:W5:Y:S01]  /*0500*/  LDL R9, [R8+-0x20] ;  /* 0xffffe00008097983 */ /* 0x0001620000100800 */
[----:B------:R-:W-:Y:S01]  /*0510*/  BSSY.RECONVERGENT B0, `(.L_x_4) ;  /* 0x0000005000007945 */ /* 0x000fe20003800200 */
.L_x_5:
[----:B------:R-:W1:Y:S02]  /*0520*/  LDS R10, [R7+-0x20] ;  /* 0xffffe000070a7984 */ /* 0x000e640000000800 */
[----:B-1---5:R-:W-:-:S05]  /*0530*/  FADD R11, R9, R10 ;  /* 0x0000000a090b7221 */ /* 0x022fca0000000000 */
[----:B------:R-:W1:Y:S02]  /*0540*/  ATOMS.CAST.SPIN P0, [R7+-0x20], R10, R11 ;  /* 0xffffe00a0700758d */ /* 0x000e64000180000b */
[----:B-1----:R-:W-:Y:S05]  /*0550*/  @!P0 BRA `(.L_x_5) ;  /* 0xfffffffc00f08947 */ /* 0x002fea000383ffff */
[----:B------:R-:W-:Y:S05]  /*0560*/  BSYNC.RECONVERGENT B0 ;  /* 0x0000000000007941 */ /* 0x000fea0003800200 */
.L_x_4:
[----:B------:R1:W5:Y:S01]  /*0570*/  LDL R9, [R8+-0x1c] ;  /* 0xffffe40008097983 */ /* 0x0003620000100800 */
[----:B------:R-:W-:Y:S01]  /*0580*/  BSSY.RECONVERGENT B0, `(.L_x_6) ;  /* 0x0000005000007945 */ /* 0x000fe20003800200 */
.L_x_7:
[----:B------:R-:W2:Y:S02]  /*0590*/  LDS R10, [R7+-0x1c] ;  /* 0xffffe400070a7984 */ /* 0x000ea40000000800 */
[----:B--2--5:R-:W-:-:S05]  /*05a0*/  FADD R11, R9, R10 ;  /* 0x0000000a090b7221 */ /* 0x024fca0000000000 */
[----:B------:R-:W2:Y:S02]  /*05b0*/  ATOMS.CAST.SPIN P0, [R7+-0x1c], R10, R11 ;  /* 0xffffe40a0700758d */ /* 0x000ea4000180000b */
[----:B--2---:R-:W-:Y:S05]  /*05c0*/  @!P0 BRA `(.L_x_7) ;  /* 0xfffffffc00f08947 */ /* 0x004fea000383ffff */
[----:B------:R-:W-:Y:S05]  /*05d0*/  BSYNC.RECONVERGENT B0 ;  /* 0x0000000000007941 */ /* 0x000fea0003800200 */
.L_x_6:
[----:B------:R2:W5:Y:S01]  /*05e0*/  LDL R9, [R8+-0x18] ;  /* 0xffffe80008097983 */ /* 0x0005620000100800 */
[----:B------:R-:W-:Y:S01]  /*05f0*/  BSSY.RECONVERGENT B0, `(.L_x_8) ;  /* 0x0000005000007945 */ /* 0x000fe20003800200 */
.L_x_9:
[----:B------:R-:W3:Y:S02]  /*0600*/  LDS R10, [R7+-0x18] ;  /* 0xffffe800070a7984 */ /* 0x000ee40000000800 */
[----:B---3-5:R-:W-:-:S05]  /*0610*/  FADD R11, R9, R10 ;  /* 0x0000000a090b7221 */ /* 0x028fca0000000000 */
[----:B------:R-:W3:Y:S02]  /*0620*/  ATOMS.CAST.SPIN P0, [R7+-0x18], R10, R11 ;  /* 0xffffe80a0700758d */ /* 0x000ee4000180000b */
[----:B---3--:R-:W-:Y:S05]  /*0630*/  @!P0 BRA `(.L_x_9) ;  /* 0xfffffffc00f08947 */ /* 0x008fea000383ffff */
[----:B------:R-:W-:Y:S05]  /*0640*/  BSYNC.RECONVERGENT B0 ;  /* 0x0000000000007941 */ /* 0x000fea0003800200 */
.L_x_8:
[----:B------:R3:W5:Y:S01]  /*0650*/  LDL R9, [R8+-0x14] ;  /* 0xffffec0008097983 */ /* 0x0007620000100800 */
[----:B------:R-:W-:Y:S01]  /*0660*/  BSSY.RECONVERGENT B0, `(.L_x_10) ;  /* 0x0000005000007945 */ /* 0x000fe20003800200 */
.L_x_11:
[----:B------:R-:W4:Y:S02]  /*0670*/  LDS R10, [R7+-0x14] ;  /* 0xffffec00070a7984 */ /* 0x000f240000000800 */
[----:B----45:R-:W-:-:S05]  /*0680*/  FADD R11, R9, R10 ;  /* 0x0000000a090b7221 */ /* 0x030fca0000000000 */
[----:B------:R-:W4:Y:S02]  /*0690*/  ATOMS.CAST.SPIN P0, [R7+-0x14], R10, R11 ;  /* 0xffffec0a0700758d */ /* 0x000f24000180000b */
[----:B----4-:R-:W-:Y:S05]  /*06a0*/  @!P0 BRA `(.L_x_11) ;  /* 0xfffffffc00f08947 */ /* 0x010fea000383ffff */
[----:B------:R-:W-:Y:S05]  /*06b0*/  BSYNC.RECONVERGENT B0 ;  /* 0x0000000000007941 */ /* 0x000fea0003800200 */
.L_x_10:
[----:B------:R4:W5:Y:S01]  /*06c0*/  LDL R9, [R8+-0x10] ;  /* 0xfffff00008097983 */ /* 0x0009620000100800 */
[----:B------:R-:W-:Y:S01]  /*06d0*/  BSSY.RECONVERGENT B0, `(.L_x_12) ;  /* 0x0000005000007945 */ /* 0x000fe20003800200 */
.L_x_13:
[----:B------:R-:W0:Y:S02]  /*06e0*/  LDS R10, [R7+-0x10] ;  /* 0xfffff000070a7984 */ /* 0x000e240000000800 */
[----:B0----5:R-:W-:-:S05]  /*06f0*/  FADD R11, R9, R10 ;  /* 0x0000000a090b7221 */ /* 0x021fca0000000000 */
[----:B------:R-:W0:Y:S02]  /*0700*/  ATOMS.CAST.SPIN P0, [R7+-0x10], R10, R11 ;  /* 0xfffff00a0700758d */ /* 0x000e24000180000b */
[----:B0-----:R-:W-:Y:S05]  /*0710*/  @!P0 BRA `(.L_x_13) ;  /* 0xfffffffc00f08947 */ /* 0x001fea000383ffff */
[----:B------:R-:W-:Y:S05]  /*0720*/  BSYNC.RECONVERGENT B0 ;  /* 0x0000000000007941 */ /* 0x000fea0003800200 */
.L_x_12:
[----:B------:R0:W5:Y:S01]  /*0730*/  LDL R9, [R8+-0xc] ;  /* 0xfffff40008097983 */ /* 0x0001620000100800 */
[----:B------:R-:W-:Y:S01]  /*0740*/  BSSY.RECONVERGENT B0, `(.L_x_14) ;  /* 0x0000005000007945 */ /* 0x000fe20003800200 */
.L_x_15:
[----:B------:R-:W1:Y:S02]  /*0750*/  LDS R10, [R7+-0xc] ;  /* 0xfffff400070a7984 */ /* 0x000e640000000800 */
[----:B-1---5:R-:W-:-:S05]  /*0760*/  FADD R11, R9, R10 ;  /* 0x0000000a090b7221 */ /* 0x022fca0000000000 */
[----:B------:R-:W1:Y:S02]  /*0770*/  ATOMS.CAST.SPIN P0, [R7+-0xc], R10, R11 ;  /* 0xfffff40a0700758d */ /* 0x000e64000180000b */
[----:B-1----:R-:W-:Y:S05]  /*0780*/  @!P0 BRA `(.L_x_15) ;  /* 0xfffffffc00f08947 */ /* 0x002fea000383ffff */
[----:B------:R-:W-:Y:S05]  /*0790*/  BSYNC.RECONVERGENT B0 ;  /* 0x0000000000007941 */ /* 0x000fea0003800200 */
.L_x_14:
[----:B------:R1:W5:Y:S01]  /*07a0*/  LDL R9, [R8+-0x8] ;  /* 0xfffff80008097983 */ /* 0x0003620000100800 */
[----:B------:R-:W-:Y:S01]  /*07b0*/  BSSY.RECONVERGENT B0, `(.L_x_16) ;  /* 0x0000005000007945 */ /* 0x000fe20003800200 */
.L_x_17:
[----:B------:R-:W0:Y:S02]  /*07c0*/  LDS R10, [R7+-0x8] ;  /* 0xfffff800070a7984 */ /* 0x000e240000000800 */
[----:B0----5:R-:W-:-:S05]  /*07d0*/  FADD R11, R9, R10 ;  /* 0x0000000a090b7221 */ /* 0x021fca0000000000 */
[----:B------:R-:W0:Y:S02]  /*07e0*/  ATOMS.CAST.SPIN P0, [R7+-0x8], R10, R11 ;  /* 0xfffff80a0700758d */ /* 0x000e24000180000b */
[----:B0-----:R-:W-:Y:S05]  /*07f0*/  @!P0 BRA `(.L_x_17) ;  /* 0xfffffffc00f08947 */ /* 0x001fea000383ffff */
[----:B------:R-:W-:Y:S05]  /*0800*/  BSYNC.RECONVERGENT B0 ;  /* 0x0000000000007941 */ /* 0x000fea0003800200 */
.L_x_16:
[----:B------:R0:W5:Y:S01]  /*0810*/  LDL R9, [R8+-0x4] ;  /* 0xfffffc0008097983 */ /* 0x0001620000100800 */
[----:B------:R-:W-:Y:S01]  /*0820*/  BSSY.RECONVERGENT B0, `(.L_x_18) ;  /* 0x0000005000007945 */ /* 0x000fe20003800200 */
.L_x_19:
[----:B------:R-:W1:Y:S02]  /*0830*/  LDS R10, [R7+-0x4] ;  /* 0xfffffc00070a7984 */ /* 0x000e640000000800 */
[----:B-1---5:R-:W-:-:S05]  /*0840*/  FADD R11, R9, R10 ;  /* 0x0000000a090b7221 */ /* 0x022fca0000000000 */
[----:B------:R-:W1:Y:S02]  /*0850*/  ATOMS.CAST.SPIN P0, [R7+-0x4], R10, R11 ;  /* 0xfffffc0a0700758d */ /* 0x000e64000180000b */
[----:B-1----:R-:W-:Y:S05]  /*0860*/  @!P0 BRA `(.L_x_19) ;  /* 0xfffffffc00f08947 */ /* 0x002fea000383ffff */
[----:B------:R-:W-:Y:S05]  /*0870*/  BSYNC.RECONVERGENT B0 ;  /* 0x0000000000007941 */ /* 0x000fea0003800200 */
.L_x_18:
[----:B------:R1:W5:Y:S01]  /*0880*/  LDL R9, [R8] ;  /* 0x0000000008097983 */ /* 0x0003620000100800 */
[----:B------:R-:W-:Y:S01]  /*0890*/  BSSY.RECONVERGENT B0, `(.L_x_20) ;  /* 0x0000005000007945 */ /* 0x000fe20003800200 */
.L_x_21:
[----:B------:R-:W0:Y:S02]  /*08a0*/  LDS R10, [R7] ;  /* 0x00000000070a7984 */ /* 0x000e240000000800 */
[----:B0----5:R-:W-:-:S05]  /*08b0*/  FADD R11, R9, R10 ;  /* 0x0000000a090b7221 */ /* 0x021fca0000000000 */
[----:B------:R-:W0:Y:S02]  /*08c0*/  ATOMS.CAST.SPIN P0, [R7], R10, R11 ;  /* 0x0000000a0700758d */ /* 0x000e24000180000b */
[----:B0-----:R-:W-:Y:S05]  /*08d0*/  @!P0 BRA `(.L_x_21) ;  /* 0xfffffffc00f08947 */ /* 0x001fea000383ffff */
[----:B------:R-:W-:Y:S05]  /*08e0*/  BSYNC.RECONVERGENT B0 ;  /* 0x0000000000007941 */ /* 0x000fea0003800200 */
.L_x_20:
[----:B------:R0:W5:Y:S01]  /*08f0*/  LDL R9, [R8+0x4] ;  /* 0x0000040008097983 */ /* 0x0001620000100800 */
[----:B------:R-:W-:Y:S01]  /*0900*/  BSSY.RECONVERGENT B0, `(.L_x_22) ;  /* 0x0000005000007945 */ /* 0x000fe20003800200 */
.L_x_23:
[----:B------:R-:W1:Y:S02]  /*0910*/  LDS R10, [R7+0x4] ;  /* 0x00000400070a7984 */ /* 0x000e640000000800 */
[----:B-1---5:R-:W-:-:S05]  /*0920*/  FADD R11, R9, R10 ;  /* 0x0000000a090b7221 */ /* 0x022fca0000000000 */
[----:B------:R-:W1:Y:S02]  /*0930*/  ATOMS.CAST.SPIN P0, [R7+0x4], R10, R11 ;  /* 0x0000040a0700758d */ /* 0x000e64000180000b */
[----:B-1----:R-:W-:Y:S05]  /*0940*/  @!P0 BRA `(.L_x_23) ;  /* 0xfffffffc00f08947 */ /* 0x002fea000383ffff */
[----:B------:R-:W-:Y:S05]  /*0950*/  BSYNC.RECONVERGENT B0 ;  /* 0x0000000000007941 */ /* 0x000fea0003800200 */
.L_x_22:
[----:B------:R1:W5:Y:S01]  /*0960*/  LDL R9, [R8+0x8] ;  /* 0x0000080008097983 */ /* 0x0003620000100800 */
[----:B------:R-:W-:Y:S01]  /*0970*/  BSSY.RECONVERGENT B0, `(.L_x_24) ;  /* 0x0000005000007945 */ /* 0x000fe20003800200 */
.L_x_25:
[----:B------:R-:W0:Y:S02]  /*0980*/  LDS R10, [R7+0x8] ;  /* 0x00000800070a7984 */ /* 0x000e240000000800 */
[----:B0----5:R-:W-:-:S05]  /*0990*/  FADD R11, R9, R10 ;  /* 0x0000000a090b7221 */ /* 0x021fca0000000000 */
[----:B------:R-:W0:Y:S02]  /*09a0*/  ATOMS.CAST.SPIN P0, [R7+0x8], R10, R11 ;  /* 0x0000080a0700758d */ /* 0x000e24000180000b */
[----:B0-----:R-:W-:Y:S05]  /*09b0*/  @!P0 BRA `(.L_x_25) ;  /* 0xfffffffc00f08947 */ /* 0x001fea000383ffff */
[----:B------:R-:W-:Y:S05]  /*09c0*/  BSYNC.RECONVERGENT B0 ;  /* 0x0000000000007941 */ /* 0x000fea0003800200 */
.L_x_24:
[----:B------:R0:W5:Y:S01]  /*09d0*/  LDL R9, [R8+0xc] ;  /* 0x00000c0008097983 */ /* 0x0001620000100800 */
[----:B------:R-:W-:Y:S01]  /*09e0*/  BSSY.RECONVERGENT B0, `(.L_x_26) ;  /* 0x0000005000007945 */ /* 0x000fe20003800200 */
.L_x_27:
[----:B------:R-:W1:Y:S02]  /*09f0*/  LDS R10, [R7+0xc] ;  /* 0x00000c00070a7984 */ /* 0x000e640000000800 */
[----:B-1---5:R-:W-:-:S05]  /*0a00*/  FADD R11, R9, R10 ;  /* 0x0000000a090b7221 */ /* 0x022fca0000000000 */
[----:B------:R-:W1:Y:S02]  /*0a10*/  ATOMS.CAST.SPIN P0, [R7+0xc], R10, R11 ;  /* 0x00000c0a0700758d */ /* 0x000e64000180000b */
[----:B-1----:R-:W-:Y:S05]  /*0a20*/  @!P0 BRA `(.L_x_27) ;  /* 0xfffffffc00f08947 */ /* 0x002fea000383ffff */
[----:B------:R-:W-:Y:S05]  /*0a30*/  BSYNC.RECONVERGENT B0 ;  /* 0x0000000000007941 */ /* 0x000fea0003800200 */
.L_x_26:
[----:B------:R1:W5:Y:S01]  /*0a40*/  LDL R9, [R8+0x10] ;  /* 0x0000100008097983 */ /* 0x0003620000100800 */
[----:B------:R-:W-:Y:S01]  /*0a50*/  BSSY.RECONVERGENT B0, `(.L_x_28) ;  /* 0x0000005000007945 */ /* 0x000fe20003800200 */
.L_x_29:
[----:B------:R-:W0:Y:S02]  /*0a60*/  LDS R10, [R7+0x10] ;  /* 0x00001000070a7984 */ /* 0x000e240000000800 */
[----:B0----5:R-:W-:-:S05]  /*0a70*/  FADD R11, R9, R10 ;  /* 0x0000000a090b7221 */ /* 0x021fca0000000000 */
[----:B------:R-:W0:Y:S02]  /*0a80*/  ATOMS.CAST.SPIN P0, [R7+0x10], R10, R11 ;  /* 0x0000100a0700758d */ /* 0x000e24000180000b */
[----:B0-----:R-:W-:Y:S05]  /*0a90*/  @!P0 BRA `(.L_x_29) ;  /* 0xfffffffc00f08947 */ /* 0x001fea000383ffff */
[----:B------:R-:W-:Y:S05]  /*0aa0*/  BSYNC.RECONVERGENT B0 ;  /* 0x0000000000007941 */ /* 0x000fea0003800200 */
.L_x_28:
[----:B------:R0:W5:Y:S01]  /*0ab0*/  LDL R9, [R8+0x14] ;  /* 0x0000140008097983 */ /* 0x0001620000100800 */
[----:B------:R-:W-:Y:S01]  /*0ac0*/  BSSY.RECONVERGENT B0, `(.L_x_30) ;  /* 0x0000005000007945 */ /* 0x000fe20003800200 */
.L_x_31:
[----:B------:R-:W1:Y:S02]  /*0ad0*/  LDS R10, [R7+0x14] ;  /* 0x00001400070a7984 */ /* 0x000e640000000800 */
[----:B-1---5:R-:W-:-:S05]  /*0ae0*/  FADD R11, R9, R10 ;  /* 0x0000000a090b7221 */ /* 0x022fca0000000000 */
[----:B------:R-:W1:Y:S02]  /*0af0*/  ATOMS.CAST.SPIN P0, [R7+0x14], R10, R11 ;  /* 0x0000140a0700758d */ /* 0x000e64000180000b */
[----:B-1----:R-:W-:Y:S05]  /*0b00*/  @!P0 BRA `(.L_x_31) ;  /* 0xfffffffc00f08947 */ /* 0x002fea000383ffff */
[----:B------:R-:W-:Y:S05]  /*0b10*/  BSYNC.RECONVERGENT B0 ;  /* 0x0000000000007941 */ /* 0x000fea0003800200 */
.L_x_30:
[----:B------:R1:W5:Y:S01]  /*0b20*/  LDL R9, [R8+0x18] ;  /* 0x0000180008097983 */ /* 0x0003620000100800 */
[----:B------:R-:W-:Y:S01]  /*0b30*/  BSSY.RECONVERGENT B0, `(.L_x_32) ;  /* 0x0000005000007945 */ /* 0x000fe20003800200 */
.L_x_33:
[----:B------:R-:W0:Y:S02]  /*0b40*/  LDS R10, [R7+0x18] ;  /* 0x00001800070a7984 */ /* 0x000e240000000800 */
[----:B0----5:R-:W-:-:S05]  /*0b50*/  FADD R11, R9, R10 ;  /* 0x0000000a090b7221 */ /* 0x021fca0000000000 */
[----:B------:R-:W0:Y:S02]  /*0b60*/  ATOMS.CAST.SPIN P0, [R7+0x18], R10, R11 ;  /* 0x0000180a0700758d */ /* 0x000e24000180000b */
[----:B0-----:R-:W-:Y:S05]  /*0b70*/  @!P0 BRA `(.L_x_33) ;  /* 0xfffffffc00f08947 */ /* 0x001fea000383ffff */
[----:B------:R-:W-:Y:S05]  /*0b80*/  BSYNC.RECONVERGENT B0 ;  /* 0x0000000000007941 */ /* 0x000fea0003800200 */
.L_x_32:
[----:B------:R0:W5:Y:S01]  /*0b90*/  LDL R11, [R8+0x1c] ;  /* 0x00001c00080b7983 */ /* 0x0001620000100800 */
[----:B------:R-:W-:Y:S01]  /*0ba0*/  BSSY.RECONVERGENT B0, `(.L_x_34) ;  /* 0x0000005000007945 */ /* 0x000fe20003800200 */
.L_x_35:
[----:B01234-:R-:W0:Y:S02]  /*0bb0*/  LDS R8, [R7+0x1c] ;  /* 0x00001c0007087984 */ /* 0x01fe240000000800 */
[----:B0----5:R-:W-:-:S05]  /*0bc0*/  FADD R9, R11, R8 ;  /* 0x000000080b097221 */ /* 0x021fca0000000000 */
[----:B------:R-:W0:Y:S02]  /*0bd0*/  ATOMS.CAST.SPIN P0, [R7+0x1c], R8, R9 ;  /* 0x00001c080700758d */ /* 0x000e240001800009 */
[----:B0-----:R-:W-:Y:S05]  /*0be0*/  @!P0 BRA `(.L_x_35) ;  /* 0xfffffffc00f08947 */ /* 0x001fea000383ffff */
[----:B------:R-:W-:Y:S05]  /*0bf0*/  BSYNC.RECONVERGENT B0 ;  /* 0x0000000000007941 */ /* 0x000fea0003800200 */
.L_x_34:
[----:B------:R-:W-:Y:S01]  /*0c00*/  UIADD3 UR7, UPT, UPT, UR7, 0x10, URZ ;  /* 0x0000001007077890 */ /* 0x000fe2000fffe0ff */
[----:B------:R-:W-:Y:S01]  /*0c10*/  IADD3 R7, PT, PT, R7, 0x40, RZ ;  /* 0x0000004007077810 */ /* 0x000fe20007ffe0ff */
[----:B------:R-:W-:Y:S02]  /*0c20*/  VIADD R6, R6, 0x10 ;  /* 0x0000001006067836 */ /* 0x000fe40000000000 */
[----:B------:R-:W-:-:S09]  /*0c30*/  UISETP.NE.AND UP1, UPT, UR7, URZ, UPT ;  /* 0x000000ff0700728c */ /* 0x000fd2000bf25270 */
[----:B------:R-:W-:Y:S05]  /*0c40*/  BRA.U UP1, `(.L_x_36) ;  /* 0xfffffff901287547 */ /* 0x000fea000b83ffff */
[----:B------:R-:W-:-:S07]  /*0c50*/  MOV R6, UR6 ;  /* 0x0000000600067c02 */ /* 0x000fce0008000f00 */
.L_x_3:
[----:B------:R-:W-:-:S09]  /*0c60*/  UISETP.NE.AND UP1, UPT, UR12, URZ, UPT ;  /* 0x000000ff0c00728c */ /* 0x000fd2000bf25270 */
[----:B------:R-:W-:Y:S05]  /*0c70*/  BRA.U !UP1, `(.L_x_2) ;  /* 0x0000000909387547 */ /* 0x000fea000b800000 */
[----:B------:R-:W-:Y:S02]  /*0c80*/  UISETP.GE.U32.AND UP1, UPT, UR12, 0x8, UPT ;  /* 0x000000080c00788c */ /* 0x000fe4000bf26070 */
[----:B------:R-:W-:-:S07]  /*0c90*/  ULOP3.LUT UR7, UR10, 0x7, URZ, 0xc0, !UPT ;  /* 0x000000070a077892 */ /* 0x000fce000f8ec0ff */
[----:B------:R-:W-:Y:S05]  /*0ca0*/  BRA.U !UP1, `(.L_x_37) ;  /* 0x0000000509007547 */ /* 0x000fea000b800000 */
[----:B------:R-:W-:-:S04]  /*0cb0*/  IADD3 R8, PT, PT, R6, UR11, RZ ;  /* 0x0000000b06087c10 */ /* 0x000fc8000fffe0ff */
[----:B------:R-:W-:-:S05]  /*0cc0*/  LEA R8, R8, R1, 0x2 ;  /* 0x0000000108087211 */ /* 0x000fca00078e10ff */
[----:B------:R0:W5:Y:S01]  /*0cd0*/  LDL R9, [R8] ;  /* 0x0000000008097983 */ /* 0x0001620000100800 */
[----:B------:R-:W1:Y:S01]  /*0ce0*/  S2UR UR6, SR_CgaCtaId ;  /* 0x00000000000679c3 */ /* 0x000e620000008800 */
[----:B------:R-:W-:Y:S01]  /*0cf0*/  UMOV UR5, 0x400 ;  /* 0x0000040000057882 */ /* 0x000fe20000000000 */
[----:B------:R-:W-:Y:S01]  /*0d00*/  IMAD.IADD R7, R5, 0x1, R6 ;  /* 0x0000000105077824 */ /* 0x000fe200078e0206 */
[----:B------:R-:W-:Y:S01]  /*0d10*/  BSSY.RECONVERGENT B0, `(.L_x_38) ;  /* 0x0000007000007945 */ /* 0x000fe20003800200 */
[----:B-1----:R-:W-:-:S06]  /*0d20*/  ULEA UR5, UR6, UR5, 0x18 ;  /* 0x0000000506057291 */ /* 0x002fcc000f8ec0ff */
[----:B0-----:R-:W-:-:S07]  /*0d30*/  LEA R7, R7, UR5, 0x2 ;  /* 0x0000000507077c11 */ /* 0x001fce000f8e10ff */
.L_x_39:
[----:B------:R-:W0:Y:S02]  /*0d40*/  LDS R10, [R7] ;  /* 0x00000000070a7984 */ /* 0x000e240000000800 */
[----:B0----5:R-:W-:-:S05]  /*0d50*/  FADD R11, R9, R10 ;  /* 0x0000000a090b7221 */ /* 0x021fca0000000000 */
[----:B------:R-:W0:Y:S02]  /*0d60*/  ATOMS.CAST.SPIN P0, [R7], R10, R11 ;  /* 0x0000000a0700758d */ /* 0x000e24000180000b */
[----:B0-----:R-:W-:Y:S05]  /*0d70*/  @!P0 BRA `(.L_x_39) ;  /* 0xfffffffc00f08947 */ /* 0x001fea000383ffff */
[----:B------:R-:W-:Y:S05]  /*0d80*/  BSYNC.RECONVERGENT B0 ;  /* 0x0000000000007941 */ /* 0x000fea0003800200 */
.L_x_38:
[----:B------:R0:W5:Y:S01]  /*0d90*/  LDL R9, [R8+0x4] ;  /* 0x0000040008097983 */ /* 0x0001620000100800 */
[----:B------:R-:W-:Y:S01]  /*0da0*/  BSSY.RECONVERGENT B0, `(.L_x_40) ;  /* 0x0000005000007945 */ /* 0x000fe20003800200 */
.L_x_41:
[----:B------:R-:W1:Y:S02]  /*0db0*/  LDS R10, [R7+0x4] ;  /* 0x00000400070a7984 */ /* 0x000e640000000800 */
[----:B-1---5:R-:W-:-:S05]  /*0dc0*/  FADD R11, R9, R10 ;  /* 0x0000000a090b7221 */ /* 0x022fca0000000000 */
[----:B------:R-:W1:Y:S02]  /*0dd0*/  ATOMS.CAST.SPIN P0, [R7+0x4], R10, R11 ;  /* 0x0000040a0700758d */ /* 0x000e64000180000b */
[----:B-1----:R-:W-:Y:S05]  /*0de0*/  @!P0 BRA `(.L_x_41) ;  /* 0xfffffffc00f08947 */ /* 0x002fea000383ffff */
[----:B------:R-:W-:Y:S05]  /*0df0*/  BSYNC.RECONVERGENT B0 ;  /* 0x0000000000007941 */ /* 0x000fea0003800200 */
.L_x_40:
[----:B------:R1:W5:Y:S01]  /*0e00*/  LDL R9, [R8+0x8] ;  /* 0x0000080008097983 */ /* 0x0003620000100800 */
[----:B------:R-:W-:Y:S01]  /*0e10*/  BSSY.RECONVERGENT B0, `(.L_x_42) ;  /* 0x0000005000007945 */ /* 0x000fe20003800200 */
.L_x_43:
[----:B------:R-:W2:Y:S02]  /*0e20*/  LDS R10, [R7+0x8] ;  /* 0x00000800070a7984 */ /* 0x000ea40000000800 */
[----:B--2--5:R-:W-:-:S05]  /*0e30*/  FADD R11, R9, R10 ;  /* 0x0000000a090b7221 */ /* 0x024fca0000000000 */
[----:B------:R-:W2:Y:S02]  /*0e40*/  ATOMS.CAST.SPIN P0, [R7+0x8], R10, R11 ;  /* 0x0000080a0700758d */ /* 0x000ea4000180000b */
[----:B--2---:R-:W-:Y:S05]  /*0e50*/  @!P0 BRA `(.L_x_43) ;  /* 0xfffffffc00f08947 */ /* 0x004fea000383ffff */
[----:B------:R-:W-:Y:S05]  /*0e60*/  BSYNC.RECONVERGENT B0 ;  /* 0x0000000000007941 */ /* 0x000fea0003800200 */
.L_x_42:
[----:B------:R2:W5:Y:S01]  /*0e70*/  LDL R9, [R8+0xc] ;  /* 0x00000c0008097983 */ /* 0x0005620000100800 */
[----:B------:R-:W-:Y:S01]  /*0e80*/  BSSY.RECONVERGENT B0, `(.L_x_44) ;  /* 0x0000005000007945 */ /* 0x000fe20003800200 */
.L_x_45:
[----:B------:R-:W3:Y:S02]  /*0e90*/  LDS R10, [R7+0xc] ;  /* 0x00000c00070a7984 */ /* 0x000ee40000000800 */
[----:B---3-5:R-:W-:-:S05]  /*0ea0*/  FADD R11, R9, R10 ;  /* 0x0000000a090b7221 */ /* 0x028fca0000000000 */
[----:B------:R-:W3:Y:S02]  /*0eb0*/  ATOMS.CAST.SPIN P0, [R7+0xc], R10, R11 ;  /* 0x00000c0a0700758d */ /* 0x000ee4000180000b */
[----:B---3--:R-:W-:Y:S05]  /*0ec0*/  @!P0 BRA `(.L_x_45) ;  /* 0xfffffffc00f08947 */ /* 0x008fea000383ffff */
[----:B------:R-:W-:Y:S05]  /*0ed0*/  BSYNC.RECONVERGENT B0 ;  /* 0x0000000000007941 */ /* 0x000fea0003800200 */
.L_x_44:
[----:B------:R3:W5:Y:S01]  /*0ee0*/  LDL R9, [R8+0x10] ;  /* 0x0000100008097983 */ /* 0x0007620000100800 */
[----:B------:R-:W-:Y:S01]  /*0ef0*/  BSSY.RECONVERGENT B0, `(.L_x_46) ;  /* 0x0000005000007945 */ /* 0x000fe20003800200 */
.L_x_47:
[----:B------:R-:W4:Y:S02]  /*0f00*/  LDS R10, [R7+0x10] ;  /* 0x00001000070a7984 */ /* 0x000f240000000800 */
[----:B----45:R-:W-:-:S05]  /*0f10*/  FADD R11, R9, R10 ;  /* 0x0000000a090b7221 */ /* 0x030fca0000000000 */
[----:B------:R-:W4:Y:S02]  /*0f20*/  ATOMS.CAST.SPIN P0, [R7+0x10], R10, R11 ;  /* 0x0000100a0700758d */ /* 0x000f24000180000b */
[----:B----4-:R-:W-:Y:S05]  /*0f30*/  @!P0 BRA `(.L_x_47) ;  /* 0xfffffffc00f08947 */ /* 0x010fea000383ffff */
[----:B------:R-:W-:Y:S05]  /*0f40*/  BSYNC.RECONVERGENT B0 ;  /* 0x0000000000007941 */ /* 0x000fea0003800200 */
.L_x_46:
[----:B------:R4:W5:Y:S01]  /*0f50*/  LDL R9, [R8+0x14] ;  /* 0x0000140008097983 */ /* 0x0009620000100800 */
[----:B------:R-:W-:Y:S01]  /*0f60*/  BSSY.RECONVERGENT B0, `(.L_x_48) ;  /* 0x0000005000007945 */ /* 0x000fe20003800200 */
.L_x_49:
[----:B------:R-:W0:Y:S02]  /*0f70*/  LDS R10, [R7+0x14] ;  /* 0x00001400070a7984 */ /* 0x000e240000000800 */
[----:B0----5:R-:W-:-:S05]  /*0f80*/  FADD R11, R9, R10 ;  /* 0x0000000a090b7221 */ /* 0x021fca0000000000 */
[----:B------:R-:W0:Y:S02]  /*0f90*/  ATOMS.CAST.SPIN P0, [R7+0x14], R10, R11 ;  /* 0x0000140a0700758d */ /* 0x000e24000180000b */
[----:B0-----:R-:W-:Y:S05]  /*0fa0*/  @!P0 BRA `(.L_x_49) ;  /* 0xfffffffc00f08947 */ /* 0x001fea000383ffff */
[----:B------:R-:W-:Y:S05]  /*0fb0*/  BSYNC.RECONVERGENT B0 ;  /* 0x0000000000007941 */ /* 0x000fea0003800200 */
.L_x_48:
[----:B------:R0:W5:Y:S01]  /*0fc0*/  LDL R9, [R8+0x18] ;  /* 0x0000180008097983 */ /* 0x0001620000100800 */
[----:B------:R-:W-:Y:S01]  /*0fd0*/  BSSY.RECONVERGENT B0, `(.L_x_50) ;  /* 0x0000005000007945 */ /* 0x000fe20003800200 */
.L_x_51:
[----:B------:R-:W1:Y:S02]  /*0fe0*/  LDS R10, [R7+0x18] ;  /* 0x00001800070a7984 */ /* 0x000e640000000800 */
[----:B-1---5:R-:W-:-:S05]  /*0ff0*/  FADD R11, R9, R10 ;  /* 0x0000000a090b7221 */ /* 0x022fca0000000000 */
[----:B------:R-:W1:Y:S02]  /*1000*/  ATOMS.CAST.SPIN P0, [R7+0x18], R10, R11 ;  /* 0x0000180a0700758d */ /* 0x000e64000180000b */
[----:B-1----:R-:W-:Y:S05]  /*1010*/  @!P0 BRA `(.L_x_51) ;  /* 0xfffffffc00f08947 */ /* 0x002fea000383ffff */
[----:B------:R-:W-:Y:S05]  /*1020*/  BSYNC.RECONVERGENT B0 ;  /* 0x0000000000007941 */ /* 0x000fea0003800200 */
.L_x_50:
[----:B------:R1:W5:Y:S01]  /*1030*/  LDL R11, [R8+0x1c] ;  /* 0x00001c00080b7983 */ /* 0x0003620000100800 */
[----:B------:R-:W-:Y:S01]  /*1040*/  BSSY.RECONVERGENT B0, `(.L_x_52) ;  /* 0x0000005000007945 */ /* 0x000fe20003800200 */
.L_x_53:
[----:B01234-:R-:W0:Y:S02]  /*1050*/  LDS R8, [R7+0x1c] ;  /* 0x00001c0007087984 */ /* 0x01fe240000000800 */
[----:B0----5:R-:W-:-:S05]  /*1060*/  FADD R9, R11, R8 ;  /* 0x000000080b097221 */ /* 0x021fca0000000000 */
[----:B------:R-:W0:Y:S02]  /*1070*/  ATOMS.CAST.SPIN P0, [R7+0x1c], R8, R9 ;  /* 0x00001c080700758d */ /* 0x000e240001800009 */
[----:B0-----:R-:W-:Y:S05]  /*1080*/  @!P0 BRA `(.L_x_53) ;  /* 0xfffffffc00f08947 */ /* 0x001fea000383ffff */
[----:B------:R-:W-:Y:S05]  /*1090*/  BSYNC.RECONVERGENT B0 ;  /* 0x0000000000007941 */ /* 0x000fea0003800200 */
.L_x_52:
[----:B------:R-:W-:-:S07]  /*10a0*/  IADD3 R6, PT, PT, R6, 0x8, RZ ;  /* 0x0000000806067810 */ /* 0x000fce0007ffe0ff */
.L_x_37:
        /* <DEDUP_REMOVED lines=14> */
.L_x_56:
[----:B------:R-:W0:Y:S02]  /*1190*/  LDS R8, [R10] ;  /* 0x000000000a087984 */ /* 0x000e240000000800 */
[----:B0----5:R-:W-:-:S05]  /*11a0*/  FADD R9, R7, R8 ;  /* 0x0000000807097221 */ /* 0x021fca0000000000 */
[----:B------:R-:W0:Y:S02]  /*11b0*/  ATOMS.CAST.SPIN P0, [R10], R8, R9 ;  /* 0x000000080a00758d */ /* 0x000e240001800009 */
[----:B0-----:R-:W-:Y:S05]  /*11c0*/  @!P0 BRA `(.L_x_56) ;  /* 0xfffffffc00f08947 */ /* 0x001fea000383ffff */
[----:B------:R-:W-:Y:S05]  /*11d0*/  BSYNC.RECONVERGENT B0 ;  /* 0x0000000000007941 */ /* 0x000fea0003800200 */
.L_x_55:
[----:B------:R0:W5:Y:S01]  /*11e0*/  LDL R7, [R11+0x4] ;  /* 0x000004000b077983 */ /* 0x0001620000100800 */
[----:B------:R-:W-:Y:S01]  /*11f0*/  BSSY.RECONVERGENT B0, `(.L_x_57) ;  /* 0x0000005000007945 */ /* 0x000fe20003800200 */
.L_x_58:
[----:B------:R-:W1:Y:S02]  /*1200*/  LDS R8, [R10+0x4] ;  /* 0x000004000a087984 */ /* 0x000e640000000800 */
[----:B-1---5:R-:W-:-:S05]  /*1210*/  FADD R9, R7, R8 ;  /* 0x0000000807097221 */ /* 0x022fca0000000000 */
[----:B------:R-:W1:Y:S02]  /*1220*/  ATOMS.CAST.SPIN P0, [R10+0x4], R8, R9 ;  /* 0x000004080a00758d */ /* 0x000e640001800009 */
[----:B-1----:R-:W-:Y:S05]  /*1230*/  @!P0 BRA `(.L_x_58) ;  /* 0xfffffffc00f08947 */ /* 0x002fea000383ffff */
[----:B------:R-:W-:Y:S05]  /*1240*/  BSYNC.RECONVERGENT B0 ;  /* 0x0000000000007941 */ /* 0x000fea0003800200 */
.L_x_57:
[----:B------:R1:W5:Y:S01]  /*1250*/  LDL R7, [R11+0x8] ;  /* 0x000008000b077983 */ /* 0x0003620000100800 */
[----:B------:R-:W-:Y:S01]  /*1260*/  BSSY.RECONVERGENT B0, `(.L_x_59) ;  /* 0x0000005000007945 */ /* 0x000fe20003800200 */
.L_x_60:
[----:B------:R-:W2:Y:S02]  /*1270*/  LDS R8, [R10+0x8] ;  /* 0x000008000a087984 */ /* 0x000ea40000000800 */
[----:B--2--5:R-:W-:-:S05]  /*1280*/  FADD R9, R7, R8 ;  /* 0x0000000807097221 */ /* 0x024fca0000000000 */
[----:B------:R-:W2:Y:S02]  /*1290*/  ATOMS.CAST.SPIN P0, [R10+0x8], R8, R9 ;  /* 0x000008080a00758d */ /* 0x000ea40001800009 */
[----:B--2---:R-:W-:Y:S05]  /*12a0*/  @!P0 BRA `(.L_x_60) ;  /* 0xfffffffc00f08947 */ /* 0x004fea000383ffff */
[----:B------:R-:W-:Y:S05]  /*12b0*/  BSYNC.RECONVERGENT B0 ;  /* 0x0000000000007941 */ /* 0x000fea0003800200 */
.L_x_59:
[----:B------:R2:W5:Y:S01]  /*12c0*/  LDL R7, [R11+0xc] ;  /* 0x00000c000b077983 */ /* 0x0005620000100800 */
[----:B------:R-:W-:Y:S01]  /*12d0*/  BSSY.RECONVERGENT B0, `(.L_x_61) ;  /* 0x0000005000007945 */ /* 0x000fe20003800200 */
.L_x_62:
[----:B------:R-:W3:Y:S02]  /*12e0*/  LDS R8, [R10+0xc] ;  /* 0x00000c000a087984 */ /* 0x000ee40000000800 */
[----:B---3-5:R-:W-:-:S05]  /*12f0*/  FADD R9, R7, R8 ;  /* 0x0000000807097221 */ /* 0x028fca0000000000 */
[----:B------:R-:W3:Y:S02]  /*1300*/  ATOMS.CAST.SPIN P0, [R10+0xc], R8, R9 ;  /* 0x00000c080a00758d */ /* 0x000ee40001800009 */
[----:B---3--:R-:W-:Y:S05]  /*1310*/  @!P0 BRA `(.L_x_62) ;  /* 0xfffffffc00f08947 */ /* 0x008fea000383ffff */
[----:B------:R-:W-:Y:S05]  /*1320*/  BSYNC.RECONVERGENT B0 ;  /* 0x0000000000007941 */ /* 0x000fea0003800200 */
.L_x_61:
[----:B------:R-:W-:-:S07]  /*1330*/  IADD3 R6, PT, PT, R6, 0x4, RZ ;  /* 0x0000000406067810 */ /* 0x000fce0007ffe0ff */
.L_x_54:
[----:B------:R-:W-:-:S09]  /*1340*/  UISETP.NE.AND UP1, UPT, UR12, URZ, UPT ;  /* 0x000000ff0c00728c */ /* 0x000fd2000bf25270 */
[----:B------:R-:W-:Y:S05]  /*1350*/  BRA.U !UP1, `(.L_x_2) ;  /* 0x0000000109807547 */ /* 0x000fea000b800000 */
[----:B------:R-:W-:-:S04]  /*1360*/  IADD3 R8, PT, PT, R6, UR11, RZ ;  /* 0x0000000b06087c10 */ /* 0x000fc8000fffe0ff */
[----:B------:R-:W-:-:S05]  /*1370*/  LEA R8, R8, R1, 0x2 ;  /* 0x0000000108087211 */ /* 0x000fca00078e10ff */
[----:B------:R3:W5:Y:S01]  /*1380*/  LDL R9, [R8] ;  /* 0x0000000008097983 */ /* 0x0007620000100800 */
[----:B------:R-:W4:Y:S01]  /*1390*/  S2UR UR6, SR_CgaCtaId ;  /* 0x00000000000679c3 */ /* 0x000f220000008800 */
[----:B------:R-:W-:Y:S01]  /*13a0*/  UMOV UR5, 0x400 ;  /* 0x0000040000057882 */ /* 0x000fe20000000000 */
[----:B------:R-:W-:Y:S01]  /*13b0*/  IMAD.IADD R5, R5, 0x1, R6 ;  /* 0x0000000105057824 */ /* 0x000fe200078e0206 */
[----:B------:R-:W-:Y:S01]  /*13c0*/  BSSY.RECONVERGENT B0, `(.L_x_63) ;  /* 0x0000007000007945 */ /* 0x000fe20003800200 */
[----:B----4-:R-:W-:-:S06]  /*13d0*/  ULEA UR5, UR6, UR5, 0x18 ;  /* 0x0000000506057291 */ /* 0x010fcc000f8ec0ff */
[----:B---3--:R-:W-:-:S07]  /*13e0*/  LEA R5, R5, UR5, 0x2 ;  /* 0x0000000505057c11 */ /* 0x008fce000f8e10ff */
.L_x_64:
[----:B------:R-:W3:Y:S02]  /*13f0*/  LDS R6, [R5] ;  /* 0x0000000005067984 */ /* 0x000ee40000000800 */
[----:B---3-5:R-:W-:-:S05]  /*1400*/  FADD R7, R9, R6 ;  /* 0x0000000609077221 */ /* 0x028fca0000000000 */
[----:B------:R-:W3:Y:S02]  /*1410*/  ATOMS.CAST.SPIN P0, [R5], R6, R7 ;  /* 0x000000060500758d */ /* 0x000ee40001800007 */
[----:B---3--:R-:W-:Y:S05]  /*1420*/  @!P0 BRA `(.L_x_64) ;  /* 0xfffffffc00f08947 */ /* 0x008fea000383ffff */
[----:B------:R-:W-:Y:S05]  /*1430*/  BSYNC.RECONVERGENT B0 ;  /* 0x0000000000007941 */ /* 0x000fea0003800200 */
.L_x_63:
[----:B------:R-:W-:-:S09]  /*1440*/  UISETP.NE.AND UP1, UPT, UR12, 0x1, UPT ;  /* 0x000000010c00788c */ /* 0x000fd2000bf25270 */
[----:B------:R-:W-:Y:S05]  /*1450*/  BRA.U !UP1, `(.L_x_2) ;  /* 0x0000000109407547 */ /* 0x000fea000b800000 */
[----:B------:R3:W5:Y:S01]  /*1460*/  LDL R9, [R8+0x4] ;  /* 0x0000040008097983 */ /* 0x0007620000100800 */
[----:B------:R-:W-:Y:S01]  /*1470*/  BSSY.RECONVERGENT B0, `(.L_x_65) ;  /* 0x0000005000007945 */ /* 0x000fe20003800200 */
.L_x_66:
[----:B------:R-:W4:Y:S02]  /*1480*/  LDS R6, [R5+0x4] ;  /* 0x0000040005067984 */ /* 0x000f240000000800 */
[----:B----45:R-:W-:-:S05]  /*1490*/  FADD R7, R9, R6 ;  /* 0x0000000609077221 */ /* 0x030fca0000000000 */
[----:B------:R-:W4:Y:S02]  /*14a0*/  ATOMS.CAST.SPIN P0, [R5+0x4], R6, R7 ;  /* 0x000004060500758d */ /* 0x000f240001800007 */
[----:B----4-:R-:W-:Y:S05]  /*14b0*/  @!P0 BRA `(.L_x_66) ;  /* 0xfffffffc00f08947 */ /* 0x010fea000383ffff */
[----:B------:R-:W-:Y:S05]  /*14c0*/  BSYNC.RECONVERGENT B0 ;  /* 0x0000000000007941 */ /* 0x000fea0003800200 */
.L_x_65:
[----:B------:R-:W-:-:S09]  /*14d0*/  UISETP.NE.AND UP1, UPT, UR12, 0x2, UPT ;  /* 0x000000020c00788c */ /* 0x000fd2000bf25270 */
[----:B------:R-:W-:Y:S05]  /*14e0*/  BRA.U !UP1, `(.L_x_2) ;  /* 0x00000001091c7547 */ /* 0x000fea000b800000 */
[----:B------:R4:W5:Y:S01]  /*14f0*/  LDL R9, [R8+0x8] ;  /* 0x0000080008097983 */ /* 0x0009620000100800 */
[----:B------:R-:W-:Y:S01]  /*1500*/  BSSY.RECONVERGENT B0, `(.L_x_2) ;  /* 0x0000005000007945 */ /* 0x000fe20003800200 */
.L_x_67:
[----:B------:R-:W0:Y:S02]  /*1510*/  LDS R6, [R5+0x8] ;  /* 0x0000080005067984 */ /* 0x000e240000000800 */
[----:B0----5:R-:W-:-:S05]  /*1520*/  FADD R7, R9, R6 ;  /* 0x0000000609077221 */ /* 0x021fca0000000000 */
[----:B------:R-:W0:Y:S02]  /*1530*/  ATOMS.CAST.SPIN P0, [R5+0x8], R6, R7 ;  /* 0x000008060500758d */ /* 0x000e240001800007 */
[----:B0-----:R-:W-:Y:S05]  /*1540*/  @!P0 BRA `(.L_x_67) ;  /* 0xfffffffc00f08947 */ /* 0x001fea000383ffff */
[----:B------:R-:W-:Y:S05]  /*1550*/  BSYNC.RECONVERGENT B0 ;  /* 0x0000000000007941 */ /* 0x000fea0003800200 */
.L_x_2:
[----:B------:R-:W-:Y:S01]  /*1560*/  BAR.SYNC.DEFER_BLOCKING 0x0 ;  /* 0x0000000000007b1d */ /* 0x000fe20000010000 */
[----:B------:R-:W-:-:S09]  /*1570*/  UISETP.GE.AND UP1, UPT, UR10, 0x1, UPT ;  /* 0x000000010a00788c */ /* 0x000fd2000bf26270 */
[----:B------:R-:W-:Y:S05]  /*1580*/  BRA.U !UP1, `(.L_x_68) ;  /* 0x0000000509807547 */ /* 0x000fea000b800000 */
[----:B------:R-:W-:Y:S01]  /*1590*/  ULOP3.LUT UR12, UR10, 0x7, URZ, 0xc0, !UPT ;  /* 0x000000070a0c7892 */ /* 0x000fe2000f8ec0ff */
[----:B------:R-:W-:Y:S01]  /*15a0*/  BSSY.RECONVERGENT B0, `(.L_x_68) ;  /* 0x000005e000007945 */ /* 0x000fe20003800200 */
[----:B------:R-:W-:Y:S01]  /*15b0*/  MOV R5, R0 ;  /* 0x0000000000057202 */ /* 0x000fe20000000f00 */
[----:B------:R-:W-:Y:S02]  /*15c0*/  ULOP3.LUT UR13, UR10, 0x3, URZ, 0xc0, !UPT ;  /* 0x000000030a0d7892 */ /* 0x000fe4000f8ec0ff */
[----:B------:R-:W-:Y:S02]  /*15d0*/  UIADD3 UR5, UPT, UPT, UR12, -0x1, URZ ;  /* 0xffffffff0c057890 */ /* 0x000fe4000fffe0ff */
[----:B------:R-:W-:Y:S02]  /*15e0*/  ULOP3.LUT UR7, UR10, 0x7ffffff8, URZ, 0xc0, !UPT ;  /* 0x7ffffff80a077892 */ /* 0x000fe4000f8ec0ff */
[----:B------:R-:W-:-:S11]  /*15f0*/  UISETP.GE.U32.AND UP1, UPT, UR5, 0x3, UPT ;  /* 0x000000030500788c */ /* 0x000fd6000bf26070 */
.L_x_74:
[----:B------:R-:W-:Y:S01]  /*1600*/  UISETP.GE.U32.AND UP2, UPT, UR10, 0x8, UPT ;  /* 0x000000080a00788c */ /* 0x000fe2000bf46070 */
[----:B------:R-:W-:Y:S01]  /*1610*/  HFMA2 R10, -RZ, RZ, 0, 0 ;  /* 0x00000000ff0a7431 */ /* 0x000fe200000001ff */
[C---:B---34-:R-:W-:Y:S01]  /*1620*/  LEA R8, R5.reuse, UR11, 0x4 ;  /* 0x0000000b05087c11 */ /* 0x058fe2000f8e20ff */
[----:B------:R-:W-:-:S06]  /*1630*/  IMAD R9, R5, UR10, RZ ;  /* 0x0000000a05097c24 */ /* 0x000fcc000f8e02ff */
[----:B------:R-:W-:Y:S05]  /*1640*/  BRA.U !UP2, `(.L_x_69) ;  /* 0x000000010a747547 */ /* 0x000fea000b800000 */
[----:B012---:R-:W0:Y:S01]  /*1650*/  S2R R11, SR_CgaCtaId ;  /* 0x00000000000b7919 */ /* 0x007e220000008800 */
[----:B------:R-:W1:Y:S01]  /*1660*/  LDC.64 R6, c[0x0][0x388] ;  /* 0x0000e200ff067b82 */ /* 0x000e620000000a00 */
[----:B------:R-:W-:Y:S02]  /*1670*/  MOV R10, 0x400 ;  /* 0x00000400000a7802 */ /* 0x000fe40000000f00 */
[----:B------:R-:W-:Y:S02]  /*1680*/  MOV R12, RZ ;  /* 0x000000ff000c7202 */ /* 0x000fe40000000f00 */
[----:B0-----:R-:W-:-:S07]  /*1690*/  LEA R14, R11, R10, 0x18 ;  /* 0x0000000a0b0e7211 */ /* 0x001fce00078ec0ff */
.L_x_70:
[----:B0-----:R-:W-:Y:S01]  /*16a0*/  IMAD.IADD R10, R9, 0x1, R12 ;  /* 0x00000001090a7824 */ /* 0x001fe200078e020c */
[----:B------:R-:W-:-:S04]  /*16b0*/  IADD3 R11, PT, PT, R8, R12, RZ ;  /* 0x0000000c080b7210 */ /* 0x000fc80007ffe0ff */
[----:B------:R-:W-:Y:S01]  /*16c0*/  LEA R13, R10, R14, 0x2 ;  /* 0x0000000e0a0d7211 */ /* 0x000fe200078e10ff */
[----:B-1----:R-:W-:-:S04]  /*16d0*/  IMAD.WIDE R10, R11, 0x4, R6 ;  /* 0x000000040b0a7825 */ /* 0x002fc800078e0206 */
[----:B------:R-:W0:Y:S04]  /*16e0*/  LDS R15, [R13] ;  /* 0x000000000d0f7984 */ /* 0x000e280000000800 */
[----:B------:R-:W1:Y:S04]  /*16f0*/  LDS R17, [R13+0x4] ;  /* 0x000004000d117984 */ /* 0x000e680000000800 */
[----:B------:R-:W2:Y:S04]  /*1700*/  LDS R19, [R13+0x8] ;  /* 0x000008000d137984 */ /* 0x000ea80000000800 */
[----:B------:R-:W3:Y:S04]  /*1710*/  LDS R21, [R13+0xc] ;  /* 0x00000c000d157984 */ /* 0x000ee80000000800 */
[----:B------:R-:W4:Y:S04]  /*1720*/  LDS R23, [R13+0x10] ;  /* 0x000010000d177984 */ /* 0x000f280000000800 */
[----:B------:R-:W4:Y:S04]  /*1730*/  LDS R25, [R13+0x14] ;  /* 0x000014000d197984 */ /* 0x000f280000000800 */
[----:B------:R-:W4:Y:S04]  /*1740*/  LDS R27, [R13+0x18] ;  /* 0x000018000d1b7984 */ /* 0x000f280000000800 */
[----:B------:R-:W4:Y:S01]  /*1750*/  LDS R29, [R13+0x1c] ;  /* 0x00001c000d1d7984 */ /* 0x000f220000000800 */
[----:B------:R-:W-:-:S04]  /*1760*/  IADD3 R12, PT, PT, R12, 0x8, RZ ;  /* 0x000000080c0c7810 */ /* 0x000fc80007ffe0ff */
[----:B------:R-:W-:Y:S01]  /*1770*/  ISETP.NE.AND P0, PT, R12, UR7, PT ;  /* 0x000000070c007c0c */ /* 0x000fe2000bf05270 */
[----:B0-----:R0:W-:Y:S04]  /*1780*/  REDG.E.ADD.F32.FTZ.RN.STRONG.GPU desc[UR8][R10.64], R15 ;  /* 0x0000000f0a0079a6 */ /* 0x0011e8000c12f308 */
[----:B-1----:R0:W-:Y:S04]  /*1790*/  REDG.E.ADD.F32.FTZ.RN.STRONG.GPU desc[UR8][R10.64+0x4], R17 ;  /* 0x000004110a0079a6 */ /* 0x0021e8000c12f308 */
[----:B--2---:R0:W-:Y:S04]  /*17a0*/  REDG.E.ADD.F32.FTZ.RN.STRONG.GPU desc[UR8][R10.64+0x8], R19 ;  /* 0x000008130a0079a6 */ /* 0x0041e8000c12f308 */
[----:B---3--:R0:W-:Y:S04]  /*17b0*/  REDG.E.ADD.F32.FTZ.RN.STRONG.GPU desc[UR8][R10.64+0xc], R21 ;  /* 0x00000c150a0079a6 */ /* 0x0081e8000c12f308 */
[----:B----4-:R0:W-:Y:S04]  /*17c0*/  REDG.E.ADD.F32.FTZ.RN.STRONG.GPU desc[UR8][R10.64+0x10], R23 ;  /* 0x000010170a0079a6 */ /* 0x0101e8000c12f308 */
[----:B------:R0:W-:Y:S04]  /*17d0*/  REDG.E.ADD.F32.FTZ.RN.STRONG.GPU desc[UR8][R10.64+0x14], R25 ;  /* 0x000014190a0079a6 */ /* 0x0001e8000c12f308 */
[----:B------:R0:W-:Y:S04]  /*17e0*/  REDG.E.ADD.F32.FTZ.RN.STRONG.GPU desc[UR8][R10.64+0x18], R27 ;  /* 0x0000181b0a0079a6 */ /* 0x0001e8000c12f308 */
[----:B------:R0:W-:Y:S01]  /*17f0*/  REDG.E.ADD.F32.FTZ.RN.STRONG.GPU desc[UR8][R10.64+0x1c], R29 ;  /* 0x00001c1d0a0079a6 */ /* 0x0001e2000c12f308 */
[----:B------:R-:W-:Y:S05]  /*1800*/  @P0 BRA `(.L_x_70) ;  /* 0xfffffffc00a40947 */ /* 0x000fea000383ffff */
[----:B0-----:R-:W-:-:S07]  /*1810*/  IMAD.U32 R10, RZ, RZ, UR7 ;  /* 0x00000007ff0a7e24 */ /* 0x001fce000f8e00ff */
.L_x_69:
[----:B------:R-:W-:-:S09]  /*1820*/  UISETP.NE.AND UP2, UPT, UR12, URZ, UPT ;  /* 0x000000ff0c00728c */ /* 0x000fd2000bf45270 */
[----:B------:R-:W-:Y:S05]  /*1830*/  BRA.U !UP2, `(.L_x_71) ;  /* 0x000000010abc7547 */ /* 0x000fea000b800000 */
[----:B------:R-:W-:Y:S01]  /*1840*/  UISETP.NE.AND UP2, UPT, UR13, URZ, UPT ;  /* 0x000000ff0d00728c */ /* 0x000fe2000bf45270 */
[----:B------:R-:W-:Y:S10]  /*1850*/  BRA.U !UP1, `(.L_x_72) ;  /* 0x0000000109447547 */ /* 0x000ff4000b800000 */
[----:B------:R-:W3:Y:S01]  /*1860*/  S2UR UR6, SR_CgaCtaId ;  /* 0x00000000000679c3 */ /* 0x000ee20000008800 */
[----:B------:R-:W-:Y:S01]  /*1870*/  UMOV UR5, 0x400 ;  /* 0x0000040000057882 */ /* 0x000fe20000000000 */
[-C--:B------:R-:W-:Y:S02]  /*1880*/  IADD3 R6, PT, PT, R9, R10.reuse, RZ ;  /* 0x0000000a09067210 */ /* 0x080fe40007ffe0ff */
[----:B012---:R-:W-:Y:S01]  /*1890*/  IADD3 R11, PT, PT, R8, R10, RZ ;  /* 0x0000000a080b7210 */ /* 0x007fe20007ffe0ff */
[----:B---3--:R-:W-:-:S06]  /*18a0*/  ULEA UR5, UR6, UR5, 0x18 ;  /* 0x0000000506057291 */ /* 0x008fcc000f8ec0ff */
[----:B------:R-:W-:Y:S02]  /*18b0*/  LEA R12, R6, UR5, 0x2 ;  /* 0x00000005060c7c11 */ /* 0x000fe4000f8e10ff */
[----:B------:R-:W0:Y:S03]  /*18c0*/  LDC.64 R6, c[0x0][0x388] ;  /* 0x0000e200ff067b82 */ /* 0x000e260000000a00 */
[----:B------:R-:W1:Y:S04]  /*18d0*/  LDS R13, [R12] ;  /* 0x000000000c0d7984 */ /* 0x000e680000000800 */
[----:B------:R-:W2:Y:S04]  /*18e0*/  LDS R15, [R12+0x4] ;  /* 0x000004000c0f7984 */ /* 0x000ea80000000800 */
[----:B------:R-:W3:Y:S04]  /*18f0*/  LDS R17, [R12+0x8] ;  /* 0x000008000c117984 */ /* 0x000ee80000000800 */
[----:B------:R-:W4:Y:S01]  /*1900*/  LDS R19, [R12+0xc] ;  /* 0x00000c000c137984 */ /* 0x000f220000000800 */
[----:B0-----:R-:W-:-:S05]  /*1910*/  IMAD.WIDE R6, R11, 0x4, R6 ;  /* 0x000000040b067825 */ /* 0x001fca00078e0206 */
[----:B-1----:R0:W-:Y:S04]  /*1920*/  REDG.E.ADD.F32.FTZ.RN.STRONG.GPU desc[UR8][R6.64], R13 ;  /* 0x0000000d060079a6 */ /* 0x0021e8000c12f308 */
[----:B--2---:R0:W-:Y:S04]  /*1930*/  REDG.E.ADD.F32.FTZ.RN.STRONG.GPU desc[UR8][R6.64+0x4], R15 ;  /* 0x0000040f060079a6 */ /* 0x0041e8000c12f308 */
[----:B---3--:R0:W-:Y:S04]  /*1940*/  REDG.E.ADD.F32.FTZ.RN.STRONG.GPU desc[UR8][R6.64+0x8], R17 ;  /* 0x00000811060079a6 */ /* 0x0081e8000c12f308 */
[----:B----4-:R0:W-:Y:S01]  /*1950*/  REDG.E.ADD.F32.FTZ.RN.STRONG.GPU desc[UR8][R6.64+0xc], R19 ;  /* 0x00000c13060079a6 */ /* 0x0101e2000c12f308 */
[----:B------:R-:W-:-:S07]  /*1960*/  IADD3 R10, PT, PT, R10, 0x4, RZ ;  /* 0x000000040a0a7810 */ /* 0x000fce0007ffe0ff */
.L_x_72:
[----:B------:R-:W-:Y:S05]  /*1970*/  BRA.U !UP2, `(.L_x_71) ;  /* 0x000000010a6c7547 */ /* 0x000fea000b800000 */
[----:B------:R-:W-:Y:S02]  /*1980*/  UISETP.NE.AND UP2, UPT, UR13, 0x1, UPT ;  /* 0x000000010d00788c */ /* 0x000fe4000bf45270 */
[----:B------:R-:W-:-:S07]  /*1990*/  ULOP3.LUT UP3, URZ, UR10, 0x1, URZ, 0xc0, !UPT ;  /* 0x000000010aff7892 */ /* 0x000fce000f86c0ff */
[----:B------:R-:W-:Y:S05]  /*19a0*/  BRA.U !UP2, `(.L_x_73) ;  /* 0x000000010a347547 */ /* 0x000fea000b800000 */
[----:B------:R-:W3:Y:S01]  /*19b0*/  S2UR UR6, SR_CgaCtaId ;  /* 0x00000000000679c3 */ /* 0x000ee20000008800 */
[----:B------:R-:W-:Y:S01]  /*19c0*/  UMOV UR5, 0x400 ;  /* 0x0000040000057882 */ /* 0x000fe20000000000 */
[----:B0-----:R-:W-:Y:S01]  /*19d0*/  IMAD.IADD R6, R9, 0x1, R10 ;  /* 0x0000000109067824 */ /* 0x001fe200078e020a */
[----:B-12---:R-:W-:Y:S01]  /*19e0*/  IADD3 R11, PT, PT, R8, R10, RZ ;  /* 0x0000000a080b7210 */ /* 0x006fe20007ffe0ff */
[----:B---3--:R-:W-:-:S06]  /*19f0*/  ULEA UR5, UR6, UR5, 0x18 ;  /* 0x0000000506057291 */ /* 0x008fcc000f8ec0ff */
[----:B------:R-:W-:Y:S02]  /*1a00*/  LEA R12, R6, UR5, 0x2 ;  /* 0x00000005060c7c11 */ /* 0x000fe4000f8e10ff */
[----:B------:R-:W0:Y:S03]  /*1a10*/  LDC.64 R6, c[0x0][0x388] ;  /* 0x0000e200ff067b82 */ /* 0x000e260000000a00 */
[----:B------:R-:W1:Y:S04]  /*1a20*/  LDS R13, [R12] ;  /* 0x000000000c0d7984 */ /* 0x000e680000000800 */
[----:B------:R-:W2:Y:S01]  /*1a30*/  LDS R15, [R12+0x4] ;  /* 0x000004000c0f7984 */ /* 0x000ea20000000800 */
[----:B0-----:R-:W-:-:S05]  /*1a40*/  IMAD.WIDE R6, R11, 0x4, R6 ;  /* 0x000000040b067825 */ /* 0x001fca00078e0206 */
[----:B-1----:R3:W-:Y:S04]  /*1a50*/  REDG.E.ADD.F32.FTZ.RN.STRONG.GPU desc[UR8][R6.64], R13 ;  /* 0x0000000d060079a6 */ /* 0x0027e8000c12f308 */
[----:B--2---:R3:W-:Y:S01]  /*1a60*/  REDG.E.ADD.F32.FTZ.RN.STRONG.GPU desc[UR8][R6.64+0x4], R15 ;  /* 0x0000040f060079a6 */ /* 0x0047e2000c12f308 */
[----:B------:R-:W-:-:S07]  /*1a70*/  IADD3 R10, PT, PT, R10, 0x2, RZ ;  /* 0x000000020a0a7810 */ /* 0x000fce0007ffe0ff */
.L_x_73:
[----:B------:R-:W-:Y:S05]  /*1a80*/  BRA.U !UP3, `(.L_x_71) ;  /* 0x000000010b287547 */ /* 0x000fea000b800000 */
[----:B------:R-:W4:Y:S01]  /*1a90*/  S2UR UR6, SR_CgaCtaId ;  /* 0x00000000000679c3 */ /* 0x000f220000008800 */
[----:B------:R-:W-:Y:S01]  /*1aa0*/  UMOV UR5, 0x400 ;  /* 0x0000040000057882 */ /* 0x000fe20000000000 */
[----:B------:R-:W-:-:S06]  /*1ab0*/  IADD3 R9, PT, PT, R9, R10, RZ ;  /* 0x0000000a09097210 */ /* 0x000fcc0007ffe0ff */
[----:B0--3--:R-:W0:Y:S01]  /*1ac0*/  LDC.64 R6, c[0x0][0x388] ;  /* 0x0000e200ff067b82 */ /* 0x009e220000000a00 */
[----:B----4-:R-:W-:-:S06]  /*1ad0*/  ULEA UR5, UR6, UR5, 0x18 ;  /* 0x0000000506057291 */ /* 0x010fcc000f8ec0ff */
[----:B-12---:R-:W-:Y:S01]  /*1ae0*/  LEA R11, R9, UR5, 0x2 ;  /* 0x00000005090b7c11 */ /* 0x006fe2000f8e10ff */
[----:B------:R-:W-:-:S04]  /*1af0*/  IMAD.IADD R9, R8, 0x1, R10 ;  /* 0x0000000108097824 */ /* 0x000fc800078e020a */
[----:B0-----:R-:W-:Y:S01]  /*1b00*/  IMAD.WIDE R6, R9, 0x4, R6 ;  /* 0x0000000409067825 */ /* 0x001fe200078e0206 */
[----:B------:R-:W0:Y:S04]  /*1b10*/  LDS R11, [R11] ;  /* 0x000000000b0b7984 */ /* 0x000e280000000800 */
[----:B0-----:R4:W-:Y:S02]  /*1b20*/  REDG.E.ADD.F32.FTZ.RN.STRONG.GPU desc[UR8][R6.64], R11 ;  /* 0x0000000b060079a6 */ /* 0x0019e4000c12f308 */
.L_x_71:
[----:B------:R-:W-:Y:S02]  /*1b30*/  IADD3 R8, PT, PT, R0, 0x2, RZ ;  /* 0x0000000200087810 */ /* 0x000fe40007ffe0ff */
[C---:B0--34-:R-:W-:Y:S02]  /*1b40*/  IADD3 R6, PT, PT, R5.reuse, 0x1, RZ ;  /* 0x0000000105067810 */ /* 0x059fe40007ffe0ff */
[----:B------:R-:W-:Y:S02]  /*1b50*/  ISETP.NE.AND P0, PT, R5, R8, PT ;  /* 0x000000080500720c */ /* 0x000fe40003f05270 */
[----:B------:R-:W-:-:S11]  /*1b60*/  MOV R5, R6 ;  /* 0x0000000600057202 */ /* 0x000fd60000000f00 */
[----:B------:R-:W-:Y:S05]  /*1b70*/  @P0 BRA `(.L_x_74) ;  /* 0xfffffff800a00947 */ /* 0x000fea000383ffff */
[----:B------:R-:W-:Y:S05]  /*1b80*/  BSYNC.RECONVERGENT B0 ;  /* 0x0000000000007941 */ /* 0x000fea0003800200 */
.L_x_68:
[----:B------:R-:W-:Y:S06]  /*1b90*/  BAR.SYNC.DEFER_BLOCKING 0x0 ;  /* 0x0000000000007b1d */ /* 0x000fec0000010000 */
[----:B------:R-:W-:Y:S05]  /*1ba0*/  BRA.U UP0, `(.L_x_75) ;  /* 0xffffffe500e07547 */ /* 0x000fea000b83ffff */
.L_x_1:
[----:B0-----:R-:W0:Y:S01]  /*1bb0*/  LDC.64 R4, c[0x0][0x398] ;  /* 0x0000e600ff047b82 */ /* 0x001e220000000a00 */
[----:B------:R-:W-:Y:S02]  /*1bc0*/  HFMA2 R7, -RZ, RZ, 0, 5.9604644775390625e-08 ;  /* 0x00000001ff077431 */ /* 0x000fe400000001ff */
[----:B0----5:R-:W-:-:S05]  /*1bd0*/  IMAD.WIDE R2, R2, 0x4, R4 ;  /* 0x0000000402027825 */ /* 0x021fca00078e0204 */
[----:B------:R-:W-:Y:S01]  /*1be0*/  REDG.E.ADD.STRONG.GPU desc[UR8][R2.64], R7 ;  /* 0x000000070200798e */ /* 0x000fe2000c12e108 */
[----:B------:R-:W-:Y:S05]  /*1bf0*/  EXIT ;  /* 0x000000000000794d */ /* 0x000fea0003800000 */
.L_x_76:
        /* <DEDUP_REMOVED lines=16> */
.L_x_177:


//--------------------- .text._Z17add_member_countsPiS_ --------------------------
	.section	.text._Z17add_member_countsPiS_,"ax",@progbits
	.align	128
        .global         _Z17add_member_countsPiS_
        .type           _Z17add_member_countsPiS_,@function
        .size           _Z17add_member_countsPiS_,(.L_x_178 - _Z17add_member_countsPiS_)
        .other          _Z17add_member_countsPiS_,@"STO_CUDA_ENTRY STV_DEFAULT"
_Z17add_member_countsPiS_:
.text._Z17add_member_countsPiS_:
[----:B------:R-:W-:Y:S01]  /*0000*/  LDC R1, c[0x0][0x37c] ;  /* 0x0000df00ff017b82 */ /* 0x000fe20000000800 */
[----:B------:R-:W0:Y:S01]  /*0010*/  S2R R5, SR_CTAID.X ;  /* 0x0000000000057919 */ /* 0x000e220000002500 */
[----:B------:R-:W0:Y:S01]  /*0020*/  LDCU UR4, c[0x0][0x360] ;  /* 0x00006c00ff0477ac */ /* 0x000e220008000800 */
[----:B------:R-:W0:Y:S02]  /*0030*/  S2R R10, SR_TID.X ;  /* 0x00000000000a7919 */ /* 0x000e240000002100 */
[----:B0-----:R-:W-:-:S05]  /*0040*/  IMAD R5, R5, UR4, R10 ;  /* 0x0000000405057c24 */ /* 0x001fca000f8e020a */
[----:B------:R-:W-:-:S13]  /*0050*/  ISETP.GT.AND P0, PT, R5, 0xfffff, PT ;  /* 0x000fffff0500780c */ /* 0x000fda0003f04270 */
[----:B------:R-:W-:Y:S05]  /*0060*/  @P0 EXIT ;  /* 0x000000000000094d */ /* 0x000fea0003800000 */
[----:B------:R-:W0:Y:S01]  /*0070*/  LDC.64 R2, c[0x0][0x380] ;  /* 0x0000e000ff027b82 */ /* 0x000e220000000a00 */
[----:B------:R-:W1:Y:S01]  /*0080*/  LDCU.64 UR6, c[0x0][0x358] ;  /* 0x00006b00ff0677ac */ /* 0x000e620008000a00 */
[----:B0-----:R-:W-:-:S06]  /*0090*/  IMAD.WIDE R2, R5, 0x4, R2 ;  /* 0x0000000405027825 */ /* 0x001fcc00078e0202 */
[----:B-1----:R-:W2:Y:S01]  /*00a0*/  LDG.E R2, desc[UR6][R2.64] ;  /* 0x0000000602027981 */ /* 0x002ea2000c1e1900 */
[----:B------:R-:W0:Y:S01]  /*00b0*/  S2UR UR5, SR_CgaCtaId ;  /* 0x00000000000579c3 */ /* 0x000e220000008800 */
[----:B------:R-:W-:Y:S01]  /*00c0*/  UMOV UR4, 0x400 ;  /* 0x0000040000047882 */ /* 0x000fe20000000000 */
[----:B------:R-:W-:Y:S01]  /*00d0*/  BSSY.RECONVERGENT B0, `(.L_x_77) ;  /* 0x000000c000007945 */ /* 0x000fe20003800200 */
[----:B0-----:R-:W-:-:S06]  /*00e0*/  ULEA UR4, UR5, UR4, 0x18 ;  /* 0x0000000405047291 */ /* 0x001fcc000f8ec0ff */
[----:B------:R-:W-:-:S05]  /*00f0*/  LEA R0, R10, UR4, 0x2 ;  /* 0x000000040a007c11 */ /* 0x000fca000f8e10ff */
[----:B------:R0:W-:Y:S04]  /*0100*/  STS [R0], RZ ;  /* 0x000000ff00007388 */ /* 0x0001e80000000800 */
[----:B------:R0:W-:Y:S04]  /*0110*/  STS [R0+0x4], RZ ;  /* 0x000004ff00007388 */ /* 0x0001e80000000800 */
[----:B------:R0:W-:Y:S01]  /*0120*/  STS [R0+0x8], RZ ;  /* 0x000008ff00007388 */ /* 0x0001e20000000800 */
[----:B------:R-:W-:Y:S01]  /*0130*/  BAR.SYNC.DEFER_BLOCKING 0x0 ;  /* 0x0000000000007b1d */ /* 0x000fe20000010000 */
[----:B0-2---:R-:W-:-:S07]  /*0140*/  LEA R4, R2, UR4, 0x2 ;  /* 0x0000000402047c11 */ /* 0x005fce000f8e10ff */
.L_x_78:
[----:B------:R-:W0:Y:S02]  /*0150*/  LDS R2, [R4] ;  /* 0x0000000004027984 */ /* 0x000e240000000800 */
[----:B0-----:R-:W-:-:S05]  /*0160*/  FADD R3, R2, 1 ;  /* 0x3f80000002037421 */ /* 0x001fca0000000000 */
[----:B------:R-:W0:Y:S02]  /*0170*/  ATOMS.CAST.SPIN P0, [R4], R2, R3 ;  /* 0x000000020400758d */ /* 0x000e240001800003 */
[----:B0-----:R-:W-:Y:S05]  /*0180*/  @!P0 BRA `(.L_x_78) ;  /* 0xfffffffc00f08947 */ /* 0x001fea000383ffff */
[----:B------:R-:W-:Y:S05]  /*0190*/  BSYNC.RECONVERGENT B0 ;  /* 0x0000000000007941 */ /* 0x000fea0003800200 */
.L_x_77:
[----:B------:R-:W-:Y:S08]  /*01a0*/  BAR.SYNC.DEFER_BLOCKING 0x0 ;  /* 0x0000000000007b1d */ /* 0x000ff00000010000 */
[----:B------:R-:W0:Y:S01]  /*01b0*/  LDC.64 R2, c[0x0][0x388] ;  /* 0x0000e200ff027b82 */ /* 0x000e220000000a00 */
[----:B------:R-:W1:Y:S04]  /*01c0*/  LDS R4, [R0] ;  /* 0x0000000000047984 */ /* 0x000e680000000800 */
[----:B------:R-:W2:Y:S01]  /*01d0*/  LDS R6, [R0+0x4] ;  /* 0x0000040000067984 */ /* 0x000ea20000000800 */
[----:B0-----:R-:W-:-:S03]  /*01e0*/  IMAD.WIDE.U32 R2, R10, 0x4, R2 ;  /* 0x000000040a027825 */ /* 0x001fc600078e0002 */
[----:B------:R-:W0:Y:S01]  /*01f0*/  LDS R8, [R0+0x8] ;  /* 0x0000080000087984 */ /* 0x000e220000000800 */
[----:B-1----:R-:W1:Y:S08]  /*0200*/  F2I.TRUNC.NTZ R5, R4 ;  /* 0x0000000400057305 */ /* 0x002e70000020f100 */
[----:B--2---:R-:W2:Y:S01]  /*0210*/  F2I.TRUNC.NTZ R7, R6 ;  /* 0x0000000600077305 */ /* 0x004ea2000020f100 */
[----:B-1----:R-:W-:Y:S07]  /*0220*/  REDG.E.ADD.STRONG.GPU desc[UR6][R2.64], R5 ;  /* 0x000000050200798e */ /* 0x002fee000c12e106 */
[----:B0-----:R-:W0:Y:S01]  /*0230*/  F2I.TRUNC.NTZ R9, R8 ;  /* 0x0000000800097305 */ /* 0x001e22000020f100 */
[----:B--2---:R-:W-:Y:S04]  /*0240*/  REDG.E.ADD.STRONG.GPU desc[UR6][R2.64+0x4], R7 ;  /* 0x000004070200798e */ /* 0x004fe8000c12e106 */
[----:B0-----:R-:W-:Y:S01]  /*0250*/  REDG.E.ADD.STRONG.GPU desc[UR6][R2.64+0x8], R9 ;  /* 0x000008090200798e */ /* 0x001fe2000c12e106 */
[----:B------:R-:W-:Y:S05]  /*0260*/  EXIT ;  /* 0x000000000000794d */ /* 0x000fea0003800000 */
.L_x_79:
        /* <DEDUP_REMOVED lines=9> */
.L_x_178:


//--------------------- .text._Z29generate_new_center_transposePfS_PiS0_ --------------------------
	.section	.text._Z29generate_new_center_transposePfS_PiS0_,"ax",@progbits
	.align	128
        .global         _Z29generate_new_center_transposePfS_PiS0_
        .type           _Z29generate_new_center_transposePfS_PiS0_,@function
        .size           _Z29generate_new_center_transposePfS_PiS0_,(.L_x_179 - _Z29generate_new_center_transposePfS_PiS0_)
        .other          _Z29generate_new_center_transposePfS_PiS0_,@"STO_CUDA_ENTRY STV_DEFAULT"
_Z29generate_new_center_transposePfS_PiS0_:
.text._Z29generate_new_center_transposePfS_PiS0_:
        /* <DEDUP_REMOVED lines=8> */
[----:B------:R-:W1:Y:S07]  /*0080*/  LDCU.64 UR4, c[0x0][0x358] ;  /* 0x00006b00ff0477ac */ /* 0x000e6e0008000a00 */
[----:B------:R-:W2:Y:S01]  /*0090*/  LDC.64 R8, c[0x0][0x380] ;  /* 0x0000e000ff087b82 */ /* 0x000ea20000000a00 */
[----:B0-----:R-:W-:-:S05]  /*00a0*/  IMAD.WIDE R6, R3, 0x4, R6 ;  /* 0x0000000403067825 */ /* 0x001fca00078e0206 */
[----:B-1----:R0:W3:Y:S01]  /*00b0*/  LDG.E R15, desc[UR4][R6.64] ;  /* 0x00000004060f7981 */ /* 0x0020e2000c1e1900 */
[----:B--2---:R-:W-:-:S05]  /*00c0*/  IMAD.WIDE R8, R3, 0x4, R8 ;  /* 0x0000000403087825 */ /* 0x004fca00078e0208 */
[----:B------:R-:W2:Y:S01]  /*00d0*/  LDG.E R11, desc[UR4][R8.64] ;  /* 0x00000004080b7981 */ /* 0x000ea2000c1e1900 */
[C---:B0-----:R-:W-:Y:S02]  /*00e0*/  IADD3 R6, P0, PT, R8.reuse, 0x1000000, RZ ;  /* 0x0100000008067810 */ /* 0x041fe40007f1e0ff */
[C---:B------:R-:W-:Y:S01]  /*00f0*/  IADD3 R16, P1, PT, R8.reuse, 0x2000000, RZ ;  /* 0x0200000008107810 */ /* 0x040fe20007f3e0ff */
[----:B------:R0:W4:Y:S02]  /*0100*/  LDG.E R13, desc[UR4][R8.64+0x400000] ;  /* 0x40000004080d7981 */ /* 0x000124000c1e1900 */
[--C-:B------:R-:W-:Y:S01]  /*0110*/  IMAD.X R7, RZ, RZ, R9.reuse, P0 ;  /* 0x000000ffff077224 */ /* 0x100fe200000e0609 */
[C---:B------:R-:W-:Y:S01]  /*0120*/  IADD3 R4, P2, PT, R8.reuse, 0x3000000, RZ ;  /* 0x0300000008047810 */ /* 0x040fe20007f5e0ff */
[----:B------:R-:W-:Y:S01]  /*0130*/  IMAD.X R17, RZ, RZ, R9, P1 ;  /* 0x000000ffff117224 */ /* 0x000fe200008e0609 */
[----:B------:R-:W-:Y:S02]  /*0140*/  IADD3 R2, P3, PT, R8, 0x4000000, RZ ;  /* 0x0400000008027810 */ /* 0x000fe40007f7e0ff */
[----:B------:R-:W5:Y:S01]  /*0150*/  LDG.E R19, desc[UR4][R6.64+-0x800000] ;  /* 0x8000000406137981 */ /* 0x000f62000c1e1900 */
[----:B------:R-:W-:-:S03]  /*0160*/  IADD3.X R5, PT, PT, RZ, R9, RZ, P2, !PT ;  /* 0x00000009ff057210 */ /* 0x000fc600017fe4ff */
[----:B------:R-:W5:Y:S04]  /*0170*/  LDG.E R21, desc[UR4][R6.64+-0x400000] ;  /* 0xc000000406157981 */ /* 0x000f68000c1e1900 */
[----:B------:R-:W5:Y:S04]  /*0180*/  LDG.E R23, desc[UR4][R6.64] ;  /* 0x0000000406177981 */ /* 0x000f68000c1e1900 */
[----:B------:R1:W5:Y:S01]  /*0190*/  LDG.E R0, desc[UR4][R6.64+0x400000] ;  /* 0x4000000406007981 */ /* 0x000362000c1e1900 */
[----:B------:R-:W-:Y:S02]  /*01a0*/  IMAD.X R3, RZ, RZ, R9, P3 ;  /* 0x000000ffff037224 */ /* 0x000fe400018e0609 */
[----:B0-----:R-:W0:Y:S01]  /*01b0*/  LDC.64 R8, c[0x0][0x388] ;  /* 0x0000e200ff087b82 */ /* 0x001e220000000a00 */
[----:B------:R-:W5:Y:S04]  /*01c0*/  LDG.E R29, desc[UR4][R16.64+-0x800000] ;  /* 0x80000004101d7981 */ /* 0x000f68000c1e1900 */
[----:B------:R-:W5:Y:S03]  /*01d0*/  LDG.E R27, desc[UR4][R16.64+-0x400000] ;  /* 0xc0000004101b7981 */ /* 0x000f66000c1e1900 */
[----:B-1----:R-:W1:Y:S01]  /*01e0*/  LDC.64 R6, c[0x0][0x398] ;  /* 0x0000e600ff067b82 */ /* 0x002e620000000a00 */
[----:B------:R-:W5:Y:S04]  /*01f0*/  LDG.E R25, desc[UR4][R16.64] ;  /* 0x0000000410197981 */ /* 0x000f68000c1e1900 */
[----:B------:R-:W5:Y:S04]  /*0200*/  LDG.E R18, desc[UR4][R16.64+0x400000] ;  /* 0x4000000410127981 */ /* 0x000f68000c1e1900 */
[----:B------:R-:W5:Y:S04]  /*0210*/  LDG.E R14, desc[UR4][R4.64+-0x800000] ;  /* 0x80000004040e7981 */ /* 0x000f68000c1e1900 */
[----:B------:R-:W5:Y:S04]  /*0220*/  LDG.E R12, desc[UR4][R4.64+-0x400000] ;  /* 0xc0000004040c7981 */ /* 0x000f68000c1e1900 */
[----:B------:R-:W5:Y:S04]  /*0230*/  LDG.E R10, desc[UR4][R4.64] ;  /* 0x00000004040a7981 */ /* 0x000f68000c1e1900 */
[----:B------:R-:W5:Y:S04]  /*0240*/  LDG.E R20, desc[UR4][R4.64+0x400000] ;  /* 0x4000000404147981 */ /* 0x000f68000c1e1900 */
[----:B------:R-:W5:Y:S04]  /*0250*/  LDG.E R22, desc[UR4][R2.64+-0x800000] ;  /* 0x8000000402167981 */ /* 0x000f68000c1e1900 */
[----:B------:R-:W5:Y:S01]  /*0260*/  LDG.E R24, desc[UR4][R2.64+-0x400000] ;  /* 0xc000000402187981 */ /* 0x000f62000c1e1900 */
[----:B---3--:R-:W-:-:S05]  /*0270*/  SHF.L.U32 R26, R15, 0x4, RZ ;  /* 0x000000040f1a7819 */ /* 0x008fca00000006ff */
[----:B0-----:R-:W-:-:S05]  /*0280*/  IMAD.WIDE R8, R26, 0x4, R8 ;  /* 0x000000041a087825 */ /* 0x001fca00078e0208 */
[----:B--2---:R-:W-:Y:S04]  /*0290*/  REDG.E.ADD.F32.FTZ.RN.STRONG.GPU desc[UR4][R8.64], R11 ;  /* 0x0000000b080079a6 */ /* 0x004fe8000c12f304 */
[----:B----4-:R-:W-:Y:S04]  /*02a0*/  REDG.E.ADD.F32.FTZ.RN.STRONG.GPU desc[UR4][R8.64+0x4], R13 ;  /* 0x0000040d080079a6 */ /* 0x010fe8000c12f304 */
[----:B-----5:R-:W-:Y:S04]  /*02b0*/  REDG.E.ADD.F32.FTZ.RN.STRONG.GPU desc[UR4][R8.64+0x8], R19 ;  /* 0x00000813080079a6 */ /* 0x020fe8000c12f304 */
[----:B------:R-:W-:Y:S04]  /*02c0*/  REDG.E.ADD.F32.FTZ.RN.STRONG.GPU desc[UR4][R8.64+0xc], R21 ;  /* 0x00000c15080079a6 */ /* 0x000fe8000c12f304 */
[----:B------:R-:W-:Y:S01]  /*02d0*/  REDG.E.ADD.F32.FTZ.RN.STRONG.GPU desc[UR4][R8.64+0x10], R23 ;  /* 0x00001017080079a6 */ /* 0x000fe2000c12f304 */
[----:B-1----:R-:W-:-:S03]  /*02e0*/  IMAD.WIDE R6, R15, 0x4, R6 ;  /* 0x000000040f067825 */ /* 0x002fc600078e0206 */
[----:B------:R-:W-:Y:S01]  /*02f0*/  REDG.E.ADD.F32.FTZ.RN.STRONG.GPU desc[UR4][R8.64+0x14], R0 ;  /* 0x00001400080079a6 */ /* 0x000fe2000c12f304 */
[----:B------:R-:W-:-:S03]  /*0300*/  HFMA2 R15, -RZ, RZ, 0, 5.9604644775390625e-08 ;  /* 0x00000001ff0f7431 */ /* 0x000fc600000001ff */
[----:B------:R-:W-:Y:S04]  /*0310*/  REDG.E.ADD.F32.FTZ.RN.STRONG.GPU desc[UR4][R8.64+0x18], R29 ;  /* 0x0000181d080079a6 */ /* 0x000fe8000c12f304 */
        /* <DEDUP_REMOVED lines=9> */
[----:B------:R-:W-:Y:S01]  /*03b0*/  REDG.E.ADD.STRONG.GPU desc[UR4][R6.64], R15 ;  /* 0x0000000f0600798e */ /* 0x000fe2000c12e104 */
[----:B------:R-:W-:Y:S05]  /*03c0*/  EXIT ;  /* 0x000000000000794d */ /* 0x000fea0003800000 */
.L_x_80:
        /* <DEDUP_REMOVED lines=11> */
.L_x_179:


//--------------------- .text._Z22calc_distance_constantPfPiS_iii --------------------------
	.section	.text._Z22calc_distance_constantPfPiS_iii,"ax",@progbits
	.align	128
        .global         _Z22calc_distance_constantPfPiS_iii
        .type           _Z22calc_distance_constantPfPiS_iii,@function
        .size           _Z22calc_distance_constantPfPiS_iii,(.L_x_180 - _Z22calc_distance_constantPfPiS_iii)
        .other          _Z22calc_distance_constantPfPiS_iii,@"STO_CUDA_ENTRY STV_DEFAULT"
_Z22calc_distance_constantPfPiS_iii:
.text._Z22calc_distance_constantPfPiS_iii:
        /* <DEDUP_REMOVED lines=9> */
[----:B------:R-:W2:Y:S01]  /*0090*/  LDCU UR4, c[0x0][0x39c] ;  /* 0x00007380ff0477ac */ /* 0x000ea20008000800 */
[----:B0-----:R-:W-:-:S05]  /*00a0*/  IMAD.WIDE R2, R10, 0x4, R2 ;  /* 0x000000040a027825 */ /* 0x001fca00078e0202 */
[----:B-1----:R-:W3:Y:S01]  /*00b0*/  LDG.E R11, desc[UR12][R2.64] ;  /* 0x0000000c020b7981 */ /* 0x002ee2000c1e1900 */
[----:B--2---:R-:W-:Y:S01]  /*00c0*/  UISETP.GE.AND UP0, UPT, UR4, 0x1, UPT ;  /* 0x000000010400788c */ /* 0x004fe2000bf06270 */
[----:B------:R-:W-:Y:S02]  /*00d0*/  MOV R24, 0xffffffff ;  /* 0xffffffff00187802 */ /* 0x000fe40000000f00 */
[----:B---3--:R-:W-:-:S06]  /*00e0*/  MOV R23, R11 ;  /* 0x0000000b00177202 */ /* 0x008fcc0000000f00 */
[----:B------:R-:W-:Y:S05]  /*00f0*/  BRA.U !UP0, `(.L_x_81) ;  /* 0x00000005083c7547 */ /* 0x000fea000b800000 */
[----:B------:R-:W0:Y:S02]  /*0100*/  LDC.64 R20, c[0x0][0x380] ;  /* 0x0000e000ff147b82 */ /* 0x000e240000000a00 */
[----:B0-----:R-:W-:-:S03]  /*0110*/  IMAD.WIDE R20, R10, 0x4, R20 ;  /* 0x000000040a147825 */ /* 0x001fc600078e0214 */
[C---:B------:R-:W-:Y:S02]  /*0120*/  IADD3 R26, P0, PT, R20.reuse, 0x1000000, RZ ;  /* 0x01000000141a7810 */ /* 0x040fe40007f1e0ff */
[----:B------:R-:W5:Y:S01]  /*0130*/  LDG.E R29, desc[UR12][R20.64] ;  /* 0x0000000c141d7981 */ /* 0x000f62000c1e1900 */
[C---:B------:R-:W-:Y:S02]  /*0140*/  IADD3 R8, P1, PT, R20.reuse, 0x2000000, RZ ;  /* 0x0200000014087810 */ /* 0x040fe40007f3e0ff */
[C---:B------:R-:W-:Y:S01]  /*0150*/  IADD3 R4, P2, PT, R20.reuse, 0x3000000, RZ ;  /* 0x0300000014047810 */ /* 0x040fe20007f5e0ff */
[----:B------:R-:W5:Y:S01]  /*0160*/  LDG.E R0, desc[UR12][R20.64+0x400000] ;  /* 0x4000000c14007981 */ /* 0x000f62000c1e1900 */
[----:B------:R-:W-:Y:S02]  /*0170*/  IADD3 R6, P3, PT, R20, 0x4000000, RZ ;  /* 0x0400000014067810 */ /* 0x000fe40007f7e0ff */
[-C--:B------:R-:W-:Y:S02]  /*0180*/  IADD3.X R27, PT, PT, RZ, R21.reuse, RZ, P0, !PT ;  /* 0x00000015ff1b7210 */ /* 0x080fe400007fe4ff */
[----:B------:R-:W-:-:S02]  /*0190*/  IADD3.X R9, PT, PT, RZ, R21, RZ, P1, !PT ;  /* 0x00000015ff097210 */ /* 0x000fc40000ffe4ff */
[-C--:B------:R-:W-:Y:S01]  /*01a0*/  IADD3.X R5, PT, PT, RZ, R21.reuse, RZ, P2, !PT ;  /* 0x00000015ff057210 */ /* 0x080fe200017fe4ff */
[----:B------:R-:W5:Y:S01]  /*01b0*/  LDG.E R14, desc[UR12][R26.64+-0x800000] ;  /* 0x8000000c1a0e7981 */ /* 0x000f62000c1e1900 */
[----:B------:R-:W-:-:S03]  /*01c0*/  IADD3.X R7, PT, PT, RZ, R21, RZ, P3, !PT ;  /* 0x00000015ff077210 */ /* 0x000fc60001ffe4ff */
[----:B------:R-:W5:Y:S04]  /*01d0*/  LDG.E R13, desc[UR12][R26.64+-0x400000] ;  /* 0xc000000c1a0d7981 */ /* 0x000f68000c1e1900 */
[----:B------:R-:W5:Y:S04]  /*01e0*/  LDG.E R12, desc[UR12][R26.64] ;  /* 0x0000000c1a0c7981 */ /* 0x000f68000c1e1900 */
[----:B------:R0:W5:Y:S04]  /*01f0*/  LDG.E R15, desc[UR12][R26.64+0x400000] ;  /* 0x4000000c1a0f7981 */ /* 0x000168000c1e1900 */
        /* <DEDUP_REMOVED lines=9> */
[----:B------:R1:W5:Y:S01]  /*0290*/  LDG.E R28, desc[UR12][R6.64+-0x400000] ;  /* 0xc000000c061c7981 */ /* 0x000362000c1e1900 */
[----:B0-----:R-:W-:Y:S01]  /*02a0*/  HFMA2 R27, -RZ, RZ, 0, 0 ;  /* 0x00000000ff1b7431 */ /* 0x001fe200000001ff */
[----:B------:R-:W-:-:S02]  /*02b0*/  MOV R24, 0xffffffff ;  /* 0xffffffff00187802 */ /* 0x000fc40000000f00 */
[----:B------:R-:W-:Y:S01]  /*02c0*/  MOV R23, R11 ;  /* 0x0000000b00177202 */ /* 0x000fe20000000f00 */
[----:B------:R-:W-:Y:S01]  /*02d0*/  UIADD3 UR4, UPT, UPT, -UR4, URZ, URZ ;  /* 0x000000ff04047290 */ /* 0x000fe2000fffe1ff */
[----:B------:R-:W-:-:S11]  /*02e0*/  UMOV UR5, 0x20 ;  /* 0x0000002000057882 */ /* 0x000fd60000000000 */
.L_x_82:
[----:B------:R-:W1:Y:S01]  /*02f0*/  LDCU.64 UR6, c[0x3][UR5+-0x20] ;  /* 0x00fffc00050677ac */ /* 0x000e620008000a00 */
[----:B------:R-:W0:Y:S01]  /*0300*/  LDCU.64 UR8, c[0x3][UR5+-0x18] ;  /* 0x00fffd00050877ac */ /* 0x000e220008000a00 */
[----:B------:R-:W2:Y:S01]  /*0310*/  LDCU.64 UR10, c[0x3][UR5+-0x10] ;  /* 0x00fffe00050a77ac */ /* 0x000ea20008000a00 */
[----:B------:R-:W-:-:S04]  /*0320*/  UIADD3 UR4, UPT, UPT, UR4, 0x1, URZ ;  /* 0x0000000104047890 */ /* 0x000fc8000fffe0ff */
[----:B------:R-:W-:Y:S01]  /*0330*/  UISETP.NE.AND UP0, UPT, UR4, URZ, UPT ;  /* 0x000000ff0400728c */ /* 0x000fe2000bf05270 */
[----:B-1---5:R-:W-:Y:S01]  /*0340*/  FADD R4, R29, -UR6 ;  /* 0x800000061d047e21 */ /* 0x022fe20008000000 */
[----:B------:R-:W-:Y:S01]  /*0350*/  FADD R5, R0, -UR7 ;  /* 0x8000000700057e21 */ /* 0x000fe20008000000 */
[----:B------:R-:W1:Y:S02]  /*0360*/  LDCU.64 UR6, c[0x3][UR5+-0x8] ;  /* 0x00ffff00050677ac */ /* 0x000e640008000a00 */
[----:B------:R-:W-:-:S04]  /*0370*/  FADD R4, RZ, |R4| ;  /* 0x40000004ff047221 */ /* 0x000fc80000000000 */
[----:B------:R-:W-:Y:S01]  /*0380*/  FADD R4, R4, |R5| ;  /* 0x4000000504047221 */ /* 0x000fe20000000000 */
[----:B0-----:R-:W-:-:S04]  /*0390*/  FADD R5, R14, -UR8 ;  /* 0x800000080e057e21 */ /* 0x001fc80008000000 */
[----:B------:R-:W-:Y:S01]  /*03a0*/  FADD R4, R4, |R5| ;  /* 0x4000000504047221 */ /* 0x000fe20000000000 */
[----:B------:R-:W-:Y:S01]  /*03b0*/  FADD R5, R13, -UR9 ;  /* 0x800000090d057e21 */ /* 0x000fe20008000000 */
[----:B------:R-:W0:Y:S03]  /*03c0*/  LDCU.64 UR8, c[0x3][UR5] ;  /* 0x00c00000050877ac */ /* 0x000e260008000a00 */
[----:B------:R-:W-:Y:S01]  /*03d0*/  FADD R4, R4, |R5| ;  /* 0x4000000504047221 */ /* 0x000fe20000000000 */
[----:B--2---:R-:W-:-:S04]  /*03e0*/  FADD R5, R12, -UR10 ;  /* 0x8000000a0c057e21 */ /* 0x004fc80008000000 */
[----:B------:R-:W-:Y:S01]  /*03f0*/  FADD R4, R4, |R5| ;  /* 0x4000000504047221 */ /* 0x000fe20000000000 */
[----:B------:R-:W-:Y:S01]  /*0400*/  FADD R5, R15, -UR11 ;  /* 0x8000000b0f057e21 */ /* 0x000fe20008000000 */
[----:B------:R-:W2:Y:S03]  /*0410*/  LDCU.64 UR10, c[0x3][UR5+0x8] ;  /* 0x00c00100050a77ac */ /* 0x000ea60008000a00 */
[----:B------:R-:W-:Y:S01]  /*0420*/  FADD R4, R4, |R5| ;  /* 0x4000000504047221 */ /* 0x000fe20000000000 */
[----:B-1----:R-:W-:-:S04]  /*0430*/  FADD R5, R16, -UR6 ;  /* 0x8000000610057e21 */ /* 0x002fc80008000000 */
[----:B------:R-:W-:Y:S01]  /*0440*/  FADD R4, R4, |R5| ;  /* 0x4000000504047221 */ /* 0x000fe20000000000 */
[----:B------:R-:W-:Y:S01]  /*0450*/  FADD R5, R17, -UR7 ;  /* 0x8000000711057e21 */ /* 0x000fe20008000000 */
[----:B------:R-:W1:Y:S03]  /*0460*/  LDCU.64 UR6, c[0x3][UR5+0x10] ;  /* 0x00c00200050677ac */ /* 0x000e660008000a00 */
[----:B------:R-:W-:Y:S01]  /*0470*/  FADD R4, R4, |R5| ;  /* 0x4000000504047221 */ /* 0x000fe20000000000 */
[----:B0-----:R-:W-:-:S04]  /*0480*/  FADD R5, R18, -UR8 ;  /* 0x8000000812057e21 */ /* 0x001fc80008000000 */
[----:B------:R-:W-:Y:S01]  /*0490*/  FADD R4, R4, |R5| ;  /* 0x4000000504047221 */ /* 0x000fe20000000000 */
[----:B------:R-:W-:Y:S01]  /*04a0*/  FADD R5, R19, -UR9 ;  /* 0x8000000913057e21 */ /* 0x000fe20008000000 */
[----:B------:R-:W0:Y:S03]  /*04b0*/  LDCU.64 UR8, c[0x3][UR5+0x18] ;  /* 0x00c00300050877ac */ /* 0x000e260008000a00 */
[----:B------:R-:W-:Y:S01]  /*04c0*/  FADD R4, R4, |R5| ;  /* 0x4000000504047221 */ /* 0x000fe20000000000 */
[----:B--2---:R-:W-:Y:S01]  /*04d0*/  FADD R5, R20, -UR10 ;  /* 0x8000000a14057e21 */ /* 0x004fe20008000000 */
[----:B------:R-:W-:-:S03]  /*04e0*/  UIADD3 UR5, UPT, UPT, UR5, 0x40, URZ ;  /* 0x0000004005057890 */ /* 0x000fc6000fffe0ff */
[----:B------:R-:W-:Y:S01]  /*04f0*/  FADD R4, R4, |R5| ;  /* 0x4000000504047221 */ /* 0x000fe20000000000 */
[----:B------:R-:W-:-:S04]  /*0500*/  FADD R5, R21, -UR11 ;  /* 0x8000000b15057e21 */ /* 0x000fc80008000000 */
[----:B------:R-:W-:Y:S01]  /*0510*/  FADD R4, R4, |R5| ;  /* 0x4000000504047221 */ /* 0x000fe20000000000 */
[----:B-1----:R-:W-:-:S04]  /*0520*/  FADD R5, R22, -UR6 ;  /* 0x8000000616057e21 */ /* 0x002fc80008000000 */
[----:B------:R-:W-:Y:S01]  /*0530*/  FADD R4, R4, |R5| ;  /* 0x4000000504047221 */ /* 0x000fe20000000000 */
[----:B------:R-:W-:-:S04]  /*0540*/  FADD R5, R25, -UR7 ;  /* 0x8000000719057e21 */ /* 0x000fc80008000000 */
[----:B------:R-:W-:Y:S01]  /*0550*/  FADD R4, R4, |R5| ;  /* 0x4000000504047221 */ /* 0x000fe20000000000 */
[----:B0-----:R-:W-:-:S04]  /*0560*/  FADD R5, R26, -UR8 ;  /* 0x800000081a057e21 */ /* 0x001fc80008000000 */
[----:B------:R-:W-:Y:S01]  /*0570*/  FADD R4, R4, |R5| ;  /* 0x4000000504047221 */ /* 0x000fe20000000000 */
[----:B------:R-:W-:-:S04]  /*0580*/  FADD R5, R28, -UR9 ;  /* 0x800000091c057e21 */ /* 0x000fc80008000000 */
[----:B------:R-:W-:-:S05]  /*0590*/  FADD R4, R4, |R5| ;  /* 0x4000000504047221 */ /* 0x000fca0000000000 */
[----:B------:R-:W-:-:S04]  /*05a0*/  FSETP.GEU.AND P0, PT, R4, R23, PT ;  /* 0x000000170400720b */ /* 0x000fc80003f0e000 */
[C---:B------:R-:W-:Y:S02]  /*05b0*/  SEL R24, R27.reuse, R24, !P0 ;  /* 0x000000181b187207 */ /* 0x040fe40004000000 */
[----:B------:R-:W-:Y:S02]  /*05c0*/  FSEL R23, R4, R23, !P0 ;  /* 0x0000001704177208 */ /* 0x000fe40004000000 */
[----:B------:R-:W-:Y:S01]  /*05d0*/  IADD3 R27, PT, PT, R27, 0x1, RZ ;  /* 0x000000011b1b7810 */ /* 0x000fe20007ffe0ff */
[----:B------:R-:W-:Y:S06]  /*05e0*/  BRA.U UP0, `(.L_x_82) ;  /* 0xfffffffd00407547 */ /* 0x000fec000b83ffff */
.L_x_81:
[----:B------:R-:W-:-:S13]  /*05f0*/  FSETP.GEU.AND P0, PT, R23, R11, PT ;  /* 0x0000000b1700720b */ /* 0x000fda0003f0e000 */
[----:B------:R-:W-:Y:S05]  /*0600*/  @P0 EXIT ;  /* 0x000000000000094d */ /* 0x000fea0003800000 */
[----:B------:R-:W0:Y:S01]  /*0610*/  LDC R7, c[0x0][0x398] ;  /* 0x0000e600ff077b82 */ /* 0x000e220000000800 */
[----:B------:R-:W0:Y:S01]  /*0620*/  LDCU UR4, c[0x0][0x3a0] ;  /* 0x00007400ff0477ac */ /* 0x000e220008000800 */
[----:B------:R-:W-:Y:S06]  /*0630*/  STG.E desc[UR12][R2.64], R23 ;  /* 0x0000001702007986 */ /* 0x000fec000c10190c */
[----:B------:R-:W1:Y:S01]  /*0640*/  LDC.64 R4, c[0x0][0x388] ;  /* 0x0000e200ff047b82 */ /* 0x000e620000000a00 */
[----:B0-----:R-:W-:Y:S02]  /*0650*/  IMAD R7, R7, UR4, R24 ;  /* 0x0000000407077c24 */ /* 0x001fe4000f8e0218 */
[----:B-1----:R-:W-:-:S05]  /*0660*/  IMAD.WIDE R10, R10, 0x4, R4 ;  /* 0x000000040a0a7825 */ /* 0x002fca00078e0204 */
[----:B------:R-:W-:Y:S01]  /*0670*/  STG.E desc[UR12][R10.64], R7 ;  /* 0x000000070a007986 */ /* 0x000fe2000c10190c */
[----:B------:R-:W-:Y:S05]  /*0680*/  EXIT ;  /* 0x000000000000794d */ /* 0x000fea0003800000 */
.L_x_83:
        /* <DEDUP_REMOVED lines=15> */
.L_x_180:


//--------------------- .text._Z27generate_new_center2_unusedPfS_PiS0_ii --------------------------
	.section	.text._Z27generate_new_center2_unusedPfS_PiS0_ii,"ax",@progbits
	.align	128
        .global         _Z27generate_new_center2_unusedPfS_PiS0_ii
        .type           _Z27generate_new_center2_unusedPfS_PiS0_ii,@function
        .size           _Z27generate_new_center2_unusedPfS_PiS0_ii,(.L_x_181 - _Z27generate_new_center2_unusedPfS_PiS0_ii)
        .other          _Z27generate_new_center2_unusedPfS_PiS0_ii,@"STO_CUDA_ENTRY STV_DEFAULT"
_Z27generate_new_center2_unusedPfS_PiS0_ii:
.text._Z27generate_new_center2_unusedPfS_PiS0_ii:
        /* <DEDUP_REMOVED lines=9> */
[----:B------:R-:W2:Y:S06]  /*0090*/  LDCU UR4, c[0x0][0x3a0] ;  /* 0x00007400ff0477ac */ /* 0x000eac0008000800 */
[----:B------:R-:W3:Y:S01]  /*00a0*/  LDC.64 R14, c[0x0][0x380] ;  /* 0x0000e000ff0e7b82 */ /* 0x000ee20000000a00 */
[----:B0-----:R-:W-:-:S06]  /*00b0*/  IMAD.WIDE R20, R3, 0x4, R20 ;  /* 0x0000000403147825 */ /* 0x001fcc00078e0214 */
[----:B-1----:R0:W5:Y:S01]  /*00c0*/  LDG.E R20, desc[UR14][R20.64] ;  /* 0x0000000e14147981 */ /* 0x002162000c1e1900 */
[----:B--2---:R-:W-:Y:S01]  /*00d0*/  UISETP.GE.AND UP0, UPT, UR4, 0x1, UPT ;  /* 0x000000010400788c */ /* 0x004fe2000bf06270 */
[----:B------:R-:W-:-:S05]  /*00e0*/  SHF.L.U32 R3, R3, 0x4, RZ ;  /* 0x0000000403037819 */ /* 0x000fca00000006ff */
[----:B---3--:R-:W-:-:S03]  /*00f0*/  IMAD.WIDE R14, R3, 0x4, R14 ;  /* 0x00000004030e7825 */ /* 0x008fc600078e020e */
[----:B0-----:R-:W-:Y:S05]  /*0100*/  BRA.U !UP0, `(.L_x_84) ;  /* 0x0000002908787547 */ /* 0x001fea000b800000 */
        /* <DEDUP_REMOVED lines=16> */
[----:B------:R-:W-:-:S05]  /*0210*/  UMOV UR4, URZ ;  /* 0x000000ff00047c82 */ /* 0x000fca0008000000 */
.L_x_162:
[----:B-1----:R-:W1:Y:S01]  /*0220*/  LDCU.64 UR12, c[0x0][0x3a0] ;  /* 0x00007400ff0c77ac */ /* 0x002e620008000a00 */
[----:B------:R-:W-:Y:S01]  /*0230*/  BAR.SYNC.DEFER_BLOCKING 0x0 ;  /* 0x0000000000007b1d */ /* 0x000fe20000010000 */
[----:B------:R-:W-:-:S05]  /*0240*/  ISETP.NE.AND P0, PT, R0, RZ, PT ;  /* 0x000000ff0000720c */ /* 0x000fca0003f05270 */
[----:B------:R-:W-:Y:S01]  /*0250*/  BSSY.RECONVERGENT B0, `(.L_x_85) ;  /* 0x000008f000007945 */ /* 0x000fe20003800200 */
[----:B-1----:R-:W-:Y:S02]  /*0260*/  UIMAD UR17, UR4, UR13, URZ ;  /* 0x0000000d041172a4 */ /* 0x002fe4000f8e02ff */
[----:B------:R-:W-:Y:S02]  /*0270*/  UIADD3 UR4, UPT, UPT, UR4, 0x1, URZ ;  /* 0x0000000104047890 */ /* 0x000fe4000fffe0ff */
[----:B------:R-:W-:Y:S02]  /*0280*/  UIADD3 UR5, UPT, UPT, UR17, UR13, URZ ;  /* 0x0000000d11057290 */ /* 0x000fe4000fffe0ff */
[----:B------:R-:W-:Y:S02]  /*0290*/  UISETP.NE.AND UP0, UPT, UR4, UR12, UPT ;  /* 0x0000000c0400728c */ /* 0x000fe4000bf05270 */
[----:B------:R-:W-:-:S11]  /*02a0*/  UISETP.GE.AND UP1, UPT, UR5, 0x11, UPT ;  /* 0x000000110500788c */ /* 0x000fd6000bf26270 */
[----:B------:R-:W-:Y:S01]  /*02b0*/  @UP1 UIADD3 UR13, UPT, UPT, -UR17, 0x10, URZ ;  /* 0x00000010110d1890 */ /* 0x000fe2000fffe1ff */
[----:B--23--:R-:W-:Y:S11]  /*02c0*/  @P0 BRA `(.L_x_86) ;  /* 0x00000008001c0947 */ /* 0x00cff60003800000 */
[----:B------:R-:W1:Y:S01]  /*02d0*/  S2UR UR6, SR_CgaCtaId ;  /* 0x00000000000679c3 */ /* 0x000e620000008800 */
[----:B0-----:R-:W-:Y:S01]  /*02e0*/  IMAD.MOV.U32 R14, RZ, RZ, 0x80 ;  /* 0x00000080ff0e7424 */ /* 0x001fe200078e00ff */
[----:B------:R-:W-:Y:S02]  /*02f0*/  UMOV UR5, 0x400 ;  /* 0x0000040000057882 */ /* 0x000fe40000000000 */
[----:B-1----:R-:W-:-:S12]  /*0300*/  ULEA UR5, UR6, UR5, 0x18 ;  /* 0x0000000506057291 */ /* 0x002fd8000f8ec0ff */
.L_x_87:
[----:B------:R-:W-:Y:S04]  /*0310*/  STS.128 [R14+UR5+-0x80], RZ ;  /* 0xffff80ff0e007988 */ /* 0x000fe80008000c05 */
[----:B------:R-:W-:Y:S04]  /*0320*/  STS.128 [R14+UR5+-0x70], RZ ;  /* 0xffff90ff0e007988 */ /* 0x000fe80008000c05 */
[----:B------:R-:W-:Y:S04]  /*0330*/  STS.128 [R14+UR5+-0x60], RZ ;  /* 0xffffa0ff0e007988 */ /* 0x000fe80008000c05 */
[----:B------:R-:W-:Y:S04]  /*0340*/  STS.128 [R14+UR5+-0x50], RZ ;  /* 0xffffb0ff0e007988 */ /* 0x000fe80008000c05 */
[----:B------:R-:W-:Y:S04]  /*0350*/  STS.128 [R14+UR5+-0x40], RZ ;  /* 0xffffc0ff0e007988 */ /* 0x000fe80008000c05 */
[----:B------:R-:W-:Y:S04]  /*0360*/  STS.128 [R14+UR5+-0x30], RZ ;  /* 0xffffd0ff0e007988 */ /* 0x000fe80008000c05 */
[----:B------:R-:W-:Y:S04]  /*0370*/  STS.128 [R14+UR5+-0x20], RZ ;  /* 0xffffe0ff0e007988 */ /* 0x000fe80008000c05 */
[----:B------:R-:W-:Y:S04]  /*0380*/  STS.128 [R14+UR5+-0x10], RZ ;  /* 0xfffff0ff0e007988 */ /* 0x000fe80008000c05 */
[----:B------:R-:W-:Y:S04]  /*0390*/  STS.128 [R14+UR5], RZ ;  /* 0x000000ff0e007988 */ /* 0x000fe80008000c05 */
[----:B------:R-:W-:Y:S04]  /*03a0*/  STS.128 [R14+UR5+0x10], RZ ;  /* 0x000010ff0e007988 */ /* 0x000fe80008000c05 */
        /* <DEDUP_REMOVED lines=117> */
[----:B------:R0:W-:Y:S02]  /*0b00*/  STS.128 [R14+UR5+0x770], RZ ;  /* 0x000770ff0e007988 */ /* 0x0001e40008000c05 */
[----:B0-----:R-:W-:-:S04]  /*0b10*/  IADD3 R14, PT, PT, R14, 0x800, RZ ;  /* 0x000008000e0e7810 */ /* 0x001fc80007ffe0ff */
[----:B------:R-:W-:-:S13]  /*0b20*/  ISETP.NE.AND P0, PT, R14, 0xc080, PT ;  /* 0x0000c0800e00780c */ /* 0x000fda0003f05270 */
[----:B------:R-:W-:Y:S05]  /*0b30*/  @P0 BRA `(.L_x_87) ;  /* 0xfffffff400f40947 */ /* 0x000fea000383ffff */
.L_x_86:
[----:B------:R-:W-:Y:S05]  /*0b40*/  BSYNC.RECONVERGENT B0 ;  /* 0x0000000000007941 */ /* 0x000fea0003800200 */
.L_x_85:
[----:B------:R-:W-:Y:S01]  /*0b50*/  BAR.SYNC.DEFER_BLOCKING 0x0 ;  /* 0x0000000000007b1d */ /* 0x000fe20000010000 */
[----:B------:R-:W-:-:S09]  /*0b60*/  UISETP.GE.AND UP1, UPT, UR13, 0x1, UPT ;  /* 0x000000010d00788c */ /* 0x000fd2000bf26270 */
[----:B------:R-:W-:Y:S05]  /*0b70*/  BRA.U !UP1, `(.L_x_88) ;  /* 0x0000001509f87547 */ /* 0x000fea000b800000 */
[----:B------:R-:W-:Y:S01]  /*0b80*/  UISETP.GE.U32.AND UP1, UPT, UR13, 0x10, UPT ;  /* 0x000000100d00788c */ /* 0x000fe2000bf26070 */
[----:B------:R-:W-:-:S08]  /*0b90*/  IMAD.MOV.U32 R22, RZ, RZ, RZ ;  /* 0x000000ffff167224 */ /* 0x000fd000078e00ff */
[----:B------:R-:W-:Y:S05]  /*0ba0*/  BRA.U !UP1, `(.L_x_89) ;  /* 0x0000000909cc7547 */ /* 0x000fea000b800000 */
[----:B------:R-:W1:Y:S01]  /*0bb0*/  S2UR UR6, SR_CgaCtaId ;  /* 0x00000000000679c3 */ /* 0x000e620000008800 */
[----:B------:R-:W-:Y:S01]  /*0bc0*/  HFMA2 R23, -RZ, RZ, 0, 0 ;  /* 0x00000000ff177431 */ /* 0x000fe200000001ff */
[----:B------:R-:W-:Y:S01]  /*0bd0*/  UMOV UR5, 0x400 ;  /* 0x0000040000057882 */ /* 0x000fe20000000000 */
[----:B------:R-:W-:Y:S02]  /*0be0*/  ULOP3.LUT UR7, UR13, 0x7ffffff0, URZ, 0xc0, !UPT ;  /* 0x7ffffff00d077892 */ /* 0x000fe4000f8ec0ff */
[----:B-1----:R-:W-:-:S12]  /*0bf0*/  ULEA UR5, UR6, UR5, 0x18 ;  /* 0x0000000506057291 */ /* 0x002fd8000f8ec0ff */
.L_x_122:
[----:B------:R-:W-:Y:S01]  /*0c00*/  IMAD.SHL.U32 R22, R23, 0x4, RZ ;  /* 0x0000000417167824 */ /* 0x000fe200078e00ff */
[----:B------:R-:W-:Y:S01]  /*0c10*/  BSSY.RECONVERGENT B0, `(.L_x_90) ;  /* 0x000000f000007945 */ /* 0x000fe20003800200 */
[----:B-----5:R-:W-:-:S03]  /*0c20*/  IMAD R21, R20, UR13, R23 ;  /* 0x0000000d14157c24 */ /* 0x020fc6000f8e0217 */
[C---:B------:R-:W-:Y:S02]  /*0c30*/  ISETP.EQ.AND P1, PT, R22.reuse, RZ, PT ;  /* 0x000000ff1600720c */ /* 0x040fe40003f22270 */
[C---:B------:R-:W-:Y:S02]  /*0c40*/  ISETP.EQ.AND P0, PT, R22.reuse, 0x10, PT ;  /* 0x000000101600780c */ /* 0x040fe40003f02270 */
[C---:B------:R-:W-:Y:S02]  /*0c50*/  ISETP.EQ.AND P3, PT, R22.reuse, 0x20, PT ;  /* 0x000000201600780c */ /* 0x040fe40003f62270 */
[----:B------:R-:W-:Y:S02]  /*0c60*/  ISETP.EQ.AND P2, PT, R22, 0x30, PT ;  /* 0x000000301600780c */ /* 0x000fe40003f42270 */
[----:B------:R-:W-:-:S05]  /*0c70*/  LEA R21, R21, UR5, 0x2 ;  /* 0x0000000515157c11 */ /* 0x000fca000f8e10ff */
[----:B------:R-:W-:Y:S02]  /*0c80*/  @P1 MOV R25, R19 ;  /* 0x0000001300191202 */ /* 0x000fe40000000f00 */
[----:B------:R-:W-:Y:S02]  /*0c90*/  @P0 IMAD.MOV.U32 R25, RZ, RZ, R2 ;  /* 0x000000ffff190224 */ /* 0x000fe400078e0002 */
[----:B------:R-:W-:Y:S02]  /*0ca0*/  @P3 MOV R25, R6 ;  /* 0x0000000600193202 */ /* 0x000fe40000000f00 */
[----:B------:R-:W-:-:S07]  /*0cb0*/  @P2 IMAD.MOV.U32 R25, RZ, RZ, R10 ;  /* 0x000000ffff192224 */ /* 0x000fce00078e000a */
.L_x_91:
[----:B0-----:R-:W0:Y:S02]  /*0cc0*/  LDS R14, [R21] ;  /* 0x00000000150e7984 */ /* 0x001e240000000800 */
[----:B0-----:R-:W-:-:S05]  /*0cd0*/  FADD R15, R25, R14 ;  /* 0x0000000e190f7221 */ /* 0x001fca0000000000 */
[----:B------:R-:W0:Y:S02]  /*0ce0*/  ATOMS.CAST.SPIN P4, [R21], R14, R15 ;  /* 0x0000000e1500758d */ /* 0x000e24000188000f */
[----:B0-----:R-:W-:Y:S05]  /*0cf0*/  @!P4 BRA `(.L_x_91) ;  /* 0xfffffffc00f0c947 */ /* 0x001fea000383ffff */
[----:B------:R-:W-:Y:S05]  /*0d00*/  BSYNC.RECONVERGENT B0 ;  /* 0x0000000000007941 */ /* 0x000fea0003800200 */
.L_x_90:
[----:B------:R-:W-:Y:S01]  /*0d10*/  @P1 MOV R25, R18 ;  /* 0x0000001200191202 */ /* 0x000fe20000000f00 */
[----:B------:R-:W-:Y:S01]  /*0d20*/  @P0 IMAD.MOV.U32 R25, RZ, RZ, R3 ;  /* 0x000000ffff190224 */ /* 0x000fe200078e0003 */
[----:B------:R-:W-:Y:S01]  /*0d30*/  BSSY.RECONVERGENT B0, `(.L_x_92) ;  /* 0x0000007000007945 */ /* 0x000fe20003800200 */
[----:B------:R-:W-:Y:S01]  /*0d40*/  @P3 MOV R25, R7 ;  /* 0x0000000700193202 */ /* 0x000fe20000000f00 */
[----:B------:R-:W-:-:S07]  /*0d50*/  @P2 IMAD.MOV.U32 R25, RZ, RZ, R11 ;  /* 0x000000ffff192224 */ /* 0x000fce00078e000b */
.L_x_93:
[----:B------:R-:W0:Y:S02]  /*0d60*/  LDS R14, [R21+0x4] ;  /* 0x00000400150e7984 */ /* 0x000e240000000800 */
[----:B0-----:R-:W-:-:S05]  /*0d70*/  FADD R15, R25, R14 ;  /* 0x0000000e190f7221 */ /* 0x001fca0000000000 */
[----:B------:R-:W0:Y:S02]  /*0d80*/  ATOMS.CAST.SPIN P4, [R21+0x4], R14, R15 ;  /* 0x0000040e1500758d */ /* 0x000e24000188000f */
[----:B0-----:R-:W-:Y:S05]  /*0d90*/  @!P4 BRA `(.L_x_93) ;  /* 0xfffffffc00f0c947 */ /* 0x001fea000383ffff */
[----:B------:R-:W-:Y:S05]  /*0da0*/  BSYNC.RECONVERGENT B0 ;  /* 0x0000000000007941 */ /* 0x000fea0003800200 */
.L_x_92:
[----:B------:R-:W-:Y:S01]  /*0db0*/  @P1 MOV R25, R17 ;  /* 0x0000001100191202 */ /* 0x000fe20000000f00 */
[----:B------:R-:W-:Y:S01]  /*0dc0*/  @P0 IMAD.MOV.U32 R25, RZ, RZ, R4 ;  /* 0x000000ffff190224 */ /* 0x000fe200078e0004 */
[----:B------:R-:W-:Y:S01]  /*0dd0*/  BSSY.RECONVERGENT B0, `(.L_x_94) ;  /* 0x0000007000007945 */ /* 0x000fe20003800200 */
[----:B------:R-:W-:Y:S01]  /*0de0*/  @P3 MOV R25, R8 ;  /* 0x0000000800193202 */ /* 0x000fe20000000f00 */
[----:B------:R-:W-:-:S07]  /*0df0*/  @P2 IMAD.MOV.U32 R25, RZ, RZ, R12 ;  /* 0x000000ffff192224 */ /* 0x000fce00078e000c */
.L_x_95:
[----:B------:R-:W0:Y:S02]  /*0e00*/  LDS R14, [R21+0x8] ;  /* 0x00000800150e7984 */ /* 0x000e240000000800 */
[----:B0-----:R-:W-:-:S05]  /*0e10*/  FADD R15, R25, R14 ;  /* 0x0000000e190f7221 */ /* 0x001fca0000000000 */
[----:B------:R-:W0:Y:S02]  /*0e20*/  ATOMS.CAST.SPIN P4, [R21+0x8], R14, R15 ;  /* 0x0000080e1500758d */ /* 0x000e24000188000f */
[----:B0-----:R-:W-:Y:S05]  /*0e30*/  @!P4 BRA `(.L_x_95) ;  /* 0xfffffffc00f0c947 */ /* 0x001fea000383ffff */
[----:B------:R-:W-:Y:S05]  /*0e40*/  BSYNC.RECONVERGENT B0 ;  /* 0x0000000000007941 */ /* 0x000fea0003800200 */
.L_x_94:
[----:B------:R-:W-:Y:S01]  /*0e50*/  @P1 MOV R25, R16 ;  /* 0x0000001000191202 */ /* 0x000fe20000000f00 */
[----:B------:R-:W-:Y:S01]  /*0e60*/  @P0 IMAD.MOV.U32 R25, RZ, RZ, R5 ;  /* 0x000000ffff190224 */ /* 0x000fe200078e0005 */
[----:B------:R-:W-:Y:S01]  /*0e70*/  BSSY.RECONVERGENT B0, `(.L_x_96) ;  /* 0x0000007000007945 */ /* 0x000fe20003800200 */
[----:B------:R-:W-:Y:S01]  /*0e80*/  @P3 MOV R25, R9 ;  /* 0x0000000900193202 */ /* 0x000fe20000000f00 */
[----:B------:R-:W-:-:S07]  /*0e90*/  @P2 IMAD.MOV.U32 R25, RZ, RZ, R13 ;  /* 0x000000ffff192224 */ /* 0x000fce00078e000d */
.L_x_97:
[----:B------:R-:W0:Y:S02]  /*0ea0*/  LDS R14, [R21+0xc] ;  /* 0x00000c00150e7984 */ /* 0x000e240000000800 */
[----:B0-----:R-:W-:-:S05]  /*0eb0*/  FADD R15, R25, R14 ;  /* 0x0000000e190f7221 */ /* 0x001fca0000000000 */
[----:B------:R-:W0:Y:S02]  /*0ec0*/  ATOMS.CAST.SPIN P2, [R21+0xc], R14, R15 ;  /* 0x00000c0e1500758d */ /* 0x000e24000184000f */
[----:B0-----:R-:W-:Y:S05]  /*0ed0*/  @!P2 BRA `(.L_x_97) ;  /* 0xfffffffc00f0a947 */ /* 0x001fea000383ffff */
[----:B------:R-:W-:Y:S05]  /*0ee0*/  BSYNC.RECONVERGENT B0 ;  /* 0x0000000000007941 */ /* 0x000fea0003800200 */
.L_x_96:
[----:B------:R-:W-:Y:S01]  /*0ef0*/  ISETP.EQ.AND P2, PT, R22, -0x10, PT ;  /* 0xfffffff01600780c */ /* 0x000fe20003f42270 */
[----:B------:R-:W-:-:S12]  /*0f00*/  BSSY.RECONVERGENT B0, `(.L_x_98) ;  /* 0x0000009000007945 */ /* 0x000fd80003800200 */
[----:B------:R-:W-:Y:S01]  /*0f10*/  @P2 MOV R25, R19 ;  /* 0x0000001300192202 */ /* 0x000fe20000000f00 */
[----:B------:R-:W-:Y:S01]  /*0f20*/  @P1 IMAD.MOV.U32 R25, RZ, RZ, R2 ;  /* 0x000000ffff191224 */ /* 0x000fe200078e0002 */
[----:B------:R-:W-:Y:S01]  /*0f30*/  @P0 MOV R25, R6 ;  /* 0x0000000600190202 */ /* 0x000fe20000000f00 */
[----:B------:R-:W-:-:S07]  /*0f40*/  @P3 IMAD.MOV.U32 R25, RZ, RZ, R10 ;  /* 0x000000ffff193224 */ /* 0x000fce00078e000a */
.L_x_99:
[----:B------:R-:W0:Y:S02]  /*0f50*/  LDS R14, [R21+0x10] ;  /* 0x00001000150e7984 */ /* 0x000e240000000800 */
[----:B0-----:R-:W-:-:S05]  /*0f60*/  FADD R15, R25, R14 ;  /* 0x0000000e190f7221 */ /* 0x001fca0000000000 */
[----:B------:R-:W0:Y:S02]  /*0f70*/  ATOMS.CAST.SPIN P4, [R21+0x10], R14, R15 ;  /* 0x0000100e1500758d */ /* 0x000e24000188000f */
[----:B0-----:R-:W-:Y:S05]  /*0f80*/  @!P4 BRA `(.L_x_99) ;  /* 0xfffffffc00f0c947 */ /* 0x001fea000383ffff */
[----:B------:R-:W-:Y:S05]  /*0f90*/  BSYNC.RECONVERGENT B0 ;  /* 0x0000000000007941 */ /* 0x000fea0003800200 */
.L_x_98:
[----:B------:R-:W-:Y:S01]  /*0fa0*/  @P2 MOV R25, R18 ;  /* 0x0000001200192202 */ /* 0x000fe20000000f00 */
[----:B------:R-:W-:Y:S01]  /*0fb0*/  @P1 IMAD.MOV.U32 R25, RZ, RZ, R3 ;  /* 0x000000ffff191224 */ /* 0x000fe200078e0003 */
[----:B------:R-:W-:Y:S01]  /*0fc0*/  BSSY.RECONVERGENT B0, `(.L_x_100) ;  /* 0x0000007000007945 */ /* 0x000fe20003800200 */
[----:B------:R-:W-:Y:S01]  /*0fd0*/  @P0 MOV R25, R7 ;  /* 0x0000000700190202 */ /* 0x000fe20000000f00 */
[----:B------:R-:W-:-:S07]  /*0fe0*/  @P3 IMAD.MOV.U32 R25, RZ, RZ, R11 ;  /* 0x000000ffff193224 */ /* 0x000fce00078e000b */
.L_x_101:
[----:B------:R-:W0:Y:S02]  /*0ff0*/  LDS R14, [R21+0x14] ;  /* 0x00001400150e7984 */ /* 0x000e240000000800 */
[----:B0-----:R-:W-:-:S05]  /*1000*/  FADD R15, R25, R14 ;  /* 0x0000000e190f7221 */ /* 0x001fca0000000000 */
[----:B------:R-:W0:Y:S02]  /*1010*/  ATOMS.CAST.SPIN P4, [R21+0x14], R14, R15 ;  /* 0x0000140e1500758d */ /* 0x000e24000188000f */
[----:B0-----:R-:W-:Y:S05]  /*1020*/  @!P4 BRA `(.L_x_101) ;  /* 0xfffffffc00f0c947 */ /* 0x001fea000383ffff */
[----:B------:R-:W-:Y:S05]  /*1030*/  BSYNC.RECONVERGENT B0 ;  /* 0x0000000000007941 */ /* 0x000fea0003800200 */
.L_x_100:
[----:B------:R-:W-:Y:S01]  /*1040*/  @P2 MOV R25, R17 ;  /* 0x0000001100192202 */ /* 0x000fe20000000f00 */
[----:B------:R-:W-:Y:S01]  /*1050*/  @P1 IMAD.MOV.U32 R25, RZ, RZ, R4 ;  /* 0x000000ffff191224 */ /* 0x000fe200078e0004 */
[----:B------:R-:W-:Y:S01]  /*1060*/  BSSY.RECONVERGENT B0, `(.L_x_102) ;  /* 0x0000007000007945 */ /* 0x000fe20003800200 */
[----:B------:R-:W-:Y:S01]  /*1070*/  @P0 MOV R25, R8 ;  /* 0x0000000800190202 */ /* 0x000fe20000000f00 */
[----:B------:R-:W-:-:S07]  /*1080*/  @P3 IMAD.MOV.U32 R25, RZ, RZ, R12 ;  /* 0x000000ffff193224 */ /* 0x000fce00078e000c */
.L_x_103:
[----:B------:R-:W0:Y:S02]  /*1090*/  LDS R14, [R21+0x18] ;  /* 0x00001800150e7984 */ /* 0x000e240000000800 */
[----:B0-----:R-:W-:-:S05]  /*10a0*/  FADD R15, R25, R14 ;  /* 0x0000000e190f7221 */ /* 0x001fca0000000000 */
[----:B------:R-:W0:Y:S02]  /*10b0*/  ATOMS.CAST.SPIN P4, [R21+0x18], R14, R15 ;  /* 0x0000180e1500758d */ /* 0x000e24000188000f */
[----:B0-----:R-:W-:Y:S05]  /*10c0*/  @!P4 BRA `(.L_x_103) ;  /* 0xfffffffc00f0c947 */ /* 0x001fea000383ffff */
[----:B------:R-:W-:Y:S05]  /*10d0*/  BSYNC.RECONVERGENT B0 ;  /* 0x0000000000007941 */ /* 0x000fea0003800200 */
.L_x_102:
[----:B------:R-:W-:Y:S01]  /*10e0*/  @P2 MOV R25, R16 ;  /* 0x0000001000192202 */ /* 0x000fe20000000f00 */
[----:B------:R-:W-:Y:S01]  /*10f0*/  @P1 IMAD.MOV.U32 R25, RZ, RZ, R5 ;  /* 0x000000ffff191224 */ /* 0x000fe200078e0005 */
[----:B------:R-:W-:Y:S01]  /*1100*/  BSSY.RECONVERGENT B0, `(.L_x_104) ;  /* 0x0000007000007945 */ /* 0x000fe20003800200 */
[----:B------:R-:W-:Y:S01]  /*1110*/  @P0 MOV R25, R9 ;  /* 0x0000000900190202 */ /* 0x000fe20000000f00 */
[----:B------:R-:W-:-:S07]  /*1120*/  @P3 IMAD.MOV.U32 R25, RZ, RZ, R13 ;  /* 0x000000ffff193224 */ /* 0x000fce00078e000d */
.L_x_105:
[----:B------:R-:W0:Y:S02]  /*1130*/  LDS R14, [R21+0x1c] ;  /* 0x00001c00150e7984 */ /* 0x000e240000000800 */
[----:B0-----:R-:W-:-:S05]  /*1140*/  FADD R15, R25, R14 ;  /* 0x0000000e190f7221 */ /* 0x001fca0000000000 */
[----:B------:R-:W0:Y:S02]  /*1150*/  ATOMS.CAST.SPIN P3, [R21+0x1c], R14, R15 ;  /* 0x00001c0e1500758d */ /* 0x000e24000186000f */
[----:B0-----:R-:W-:Y:S05]  /*1160*/  @!P3 BRA `(.L_x_105) ;  /* 0xfffffffc00f0b947 */ /* 0x001fea000383ffff */
[----:B------:R-:W-:Y:S05]  /*1170*/  BSYNC.RECONVERGENT B0 ;  /* 0x0000000000007941 */ /* 0x000fea0003800200 */
.L_x_104:
[----:B------:R-:W-:Y:S01]  /*1180*/  ISETP.EQ.AND P3, PT, R22, -0x20, PT ;  /* 0xffffffe01600780c */ /* 0x000fe20003f62270 */
[----:B------:R-:W-:-:S12]  /*1190*/  BSSY.RECONVERGENT B0, `(.L_x_106) ;  /* 0x0000009000007945 */ /* 0x000fd80003800200 */
[----:B------:R-:W-:Y:S01]  /*11a0*/  @P3 MOV R25, R19 ;  /* 0x0000001300193202 */ /* 0x000fe20000000f00 */
[----:B------:R-:W-:Y:S01]  /*11b0*/  @P2 IMAD.MOV.U32 R25, RZ, RZ, R2 ;  /* 0x000000ffff192224 */ /* 0x000fe200078e0002 */
[----:B------:R-:W-:Y:S01]  /*11c0*/  @P1 MOV R25, R6 ;  /* 0x0000000600191202 */ /* 0x000fe20000000f00 */
[----:B------:R-:W-:-:S07]  /*11d0*/  @P0 IMAD.MOV.U32 R25, RZ, RZ, R10 ;  /* 0x000000ffff190224 */ /* 0x000fce00078e000a */
.L_x_107:
[----:B------:R-:W0:Y:S02]  /*11e0*/  LDS R14, [R21+0x20] ;  /* 0x00002000150e7984 */ /* 0x000e240000000800 */
[----:B0-----:R-:W-:-:S05]  /*11f0*/  FADD R15, R25, R14 ;  /* 0x0000000e190f7221 */ /* 0x001fca0000000000 */
[----:B------:R-:W0:Y:S02]  /*1200*/  ATOMS.CAST.SPIN P4, [R21+0x20], R14, R15 ;  /* 0x0000200e1500758d */ /* 0x000e24000188000f */
[----:B0-----:R-:W-:Y:S05]  /*1210*/  @!P4 BRA `(.L_x_107) ;  /* 0xfffffffc00f0c947 */ /* 0x001fea000383ffff */
[----:B------:R-:W-:Y:S05]  /*1220*/  BSYNC.RECONVERGENT B0 ;  /* 0x0000000000007941 */ /* 0x000fea0003800200 */
.L_x_106:
[----:B------:R-:W-:Y:S01]  /*1230*/  @P3 MOV R25, R18 ;  /* 0x0000001200193202 */ /* 0x000fe20000000f00 */
[----:B------:R-:W-:Y:S01]  /*1240*/  @P2 IMAD.MOV.U32 R25, RZ, RZ, R3 ;  /* 0x000000ffff192224 */ /* 0x000fe200078e0003 */
[----:B------:R-:W-:Y:S01]  /*1250*/  BSSY.RECONVERGENT B0, `(.L_x_108) ;  /* 0x0000007000007945 */ /* 0x000fe20003800200 */
[----:B------:R-:W-:Y:S01]  /*1260*/  @P1 MOV R25, R7 ;  /* 0x0000000700191202 */ /* 0x000fe20000000f00 */
[----:B------:R-:W-:-:S07]  /*1270*/  @P0 IMAD.MOV.U32 R25, RZ, RZ, R11 ;  /* 0x000000ffff190224 */ /* 0x000fce00078e000b */
.L_x_109:
[----:B------:R-:W0:Y:S02]  /*1280*/  LDS R14, [R21+0x24] ;  /* 0x00002400150e7984 */ /* 0x000e240000000800 */
[----:B0-----:R-:W-:-:S05]  /*1290*/  FADD R15, R25, R14 ;  /* 0x0000000e190f7221 */ /* 0x001fca0000000000 */
[----:B------:R-:W0:Y:S02]  /*12a0*/  ATOMS.CAST.SPIN P4, [R21+0x24], R14, R15 ;  /* 0x0000240e1500758d */ /* 0x000e24000188000f */
[----:B0-----:R-:W-:Y:S05]  /*12b0*/  @!P4 BRA `(.L_x_109) ;  /* 0xfffffffc00f0c947 */ /* 0x001fea000383ffff */
[----:B------:R-:W-:Y:S05]  /*12c0*/  BSYNC.RECONVERGENT B0 ;  /* 0x0000000000007941 */ /* 0x000fea0003800200 */
.L_x_108:
[----:B------:R-:W-:Y:S01]  /*12d0*/  @P3 MOV R25, R17 ;  /* 0x0000001100193202 */ /* 0x000fe20000000f00 */
[----:B------:R-:W-:Y:S01]  /*12e0*/  @P2 IMAD.MOV.U32 R25, RZ, RZ, R4 ;  /* 0x000000ffff192224 */ /* 0x000fe200078e0004 */
[----:B------:R-:W-:Y:S01]  /*12f0*/  BSSY.RECONVERGENT B0, `(.L_x_110) ;  /* 0x0000007000007945 */ /* 0x000fe20003800200 */
[----:B------:R-:W-:Y:S01]  /*1300*/  @P1 MOV R25, R8 ;  /* 0x0000000800191202 */ /* 0x000fe20000000f00 */
[----:B------:R-:W-:-:S07]  /*1310*/  @P0 IMAD.MOV.U32 R25, RZ, RZ, R12 ;  /* 0x000000ffff190224 */ /* 0x000fce00078e000c */
.L_x_111:
[----:B------:R-:W0:Y:S02]  /*1320*/  LDS R14, [R21+0x28] ;  /* 0x00002800150e7984 */ /* 0x000e240000000800 */
[----:B0-----:R-:W-:-:S05]  /*1330*/  FADD R15, R25, R14 ;  /* 0x0000000e190f7221 */ /* 0x001fca0000000000 */
[----:B------:R-:W0:Y:S02]  /*1340*/  ATOMS.CAST.SPIN P4, [R21+0x28], R14, R15 ;  /* 0x0000280e1500758d */ /* 0x000e24000188000f */
[----:B0-----:R-:W-:Y:S05]  /*1350*/  @!P4 BRA `(.L_x_111) ;  /* 0xfffffffc00f0c947 */ /* 0x001fea000383ffff */
[----:B------:R-:W-:Y:S05]  /*1360*/  BSYNC.RECONVERGENT B0 ;  /* 0x0000000000007941 */ /* 0x000fea0003800200 */
.L_x_110:
[----:B------:R-:W-:Y:S01]  /*1370*/  @P3 MOV R25, R16 ;  /* 0x0000001000193202 */ /* 0x000fe20000000f00 */
[----:B------:R-:W-:Y:S01]  /*1380*/  @P2 IMAD.MOV.U32 R25, RZ, RZ, R5 ;  /* 0x000000ffff192224 */ /* 0x000fe200078e0005 */
[----:B------:R-:W-:Y:S01]  /*1390*/  BSSY.RECONVERGENT B0, `(.L_x_112) ;  /* 0x0000007000007945 */ /* 0x000fe20003800200 */
[----:B------:R-:W-:Y:S01]  /*13a0*/  @P1 MOV R25, R9 ;  /* 0x0000000900191202 */ /* 0x000fe20000000f00 */
[----:B------:R-:W-:-:S07]  /*13b0*/  @P0 IMAD.MOV.U32 R25, RZ, RZ, R13 ;  /* 0x000000ffff190224 */ /* 0x000fce00078e000d */
.L_x_113:
[----:B------:R-:W0:Y:S02]  /*13c0*/  LDS R14, [R21+0x2c] ;  /* 0x00002c00150e7984 */ /* 0x000e240000000800 */
[----:B0-----:R-:W-:-:S05]  /*13d0*/  FADD R15, R25, R14 ;  /* 0x0000000e190f7221 */ /* 0x001fca0000000000 */
[----:B------:R-:W0:Y:S02]  /*13e0*/  ATOMS.CAST.SPIN P0, [R21+0x2c], R14, R15 ;  /* 0x00002c0e1500758d */ /* 0x000e24000180000f */
[----:B0-----:R-:W-:Y:S05]  /*13f0*/  @!P0 BRA `(.L_x_113) ;  /* 0xfffffffc00f08947 */ /* 0x001fea000383ffff */
[----:B------:R-:W-:Y:S05]  /*1400*/  BSYNC.RECONVERGENT B0 ;  /* 0x0000000000007941 */ /* 0x000fea0003800200 */
.L_x_112:
[----:B------:R-:W-:Y:S01]  /*1410*/  ISETP.EQ.AND P0, PT, R22, -0x30, PT ;  /* 0xffffffd01600780c */ /* 0x000fe20003f02270 */
[----:B------:R-:W-:-:S12]  /*1420*/  BSSY.RECONVERGENT B0, `(.L_x_114) ;  /* 0x0000009000007945 */ /* 0x000fd80003800200 */
[----:B------:R-:W-:Y:S01]  /*1430*/  @P0 MOV R25, R19 ;  /* 0x0000001300190202 */ /* 0x000fe20000000f00 */
[----:B------:R-:W-:Y:S01]  /*1440*/  @P3 IMAD.MOV.U32 R25, RZ, RZ, R2 ;  /* 0x000000ffff193224 */ /* 0x000fe200078e0002 */
[----:B------:R-:W-:Y:S01]  /*1450*/  @P2 MOV R25, R6 ;  /* 0x0000000600192202 */ /* 0x000fe20000000f00 */
[----:B------:R-:W-:-:S07]  /*1460*/  @P1 IMAD.MOV.U32 R25, RZ, RZ, R10 ;  /* 0x000000ffff191224 */ /* 0x000fce00078e000a */
.L_x_115:
[----:B------:R-:W0:Y:S02]  /*1470*/  LDS R14, [R21+0x30] ;  /* 0x00003000150e7984 */ /* 0x000e240000000800 */
[----:B0-----:R-:W-:-:S05]  /*1480*/  FADD R15, R25, R14 ;  /* 0x0000000e190f7221 */ /* 0x001fca0000000000 */
[----:B------:R-:W0:Y:S02]  /*1490*/  ATOMS.CAST.SPIN P4, [R21+0x30], R14, R15 ;  /* 0x0000300e1500758d */ /* 0x000e24000188000f */
[----:B0-----:R-:W-:Y:S05]  /*14a0*/  @!P4 BRA `(.L_x_115) ;  /* 0xfffffffc00f0c947 */ /* 0x001fea000383ffff */
[----:B------:R-:W-:Y:S05]  /*14b0*/  BSYNC.RECONVERGENT B0 ;  /* 0x0000000000007941 */ /* 0x000fea0003800200 */
.L_x_114:
[----:B------:R-:W-:Y:S01]  /*14c0*/  @P0 MOV R25, R18 ;  /* 0x0000001200190202 */ /* 0x000fe20000000f00 */
[----:B------:R-:W-:Y:S01]  /*14d0*/  @P3 IMAD.MOV.U32 R25, RZ, RZ, R3 ;  /* 0x000000ffff193224 */ /* 0x000fe200078e0003 */
[----:B------:R-:W-:Y:S01]  /*14e0*/  BSSY.RECONVERGENT B0, `(.L_x_116) ;  /* 0x0000007000007945 */ /* 0x000fe20003800200 */
[----:B------:R-:W-:Y:S01]  /*14f0*/  @P2 MOV R25, R7 ;  /* 0x0000000700192202 */ /* 0x000fe20000000f00 */
[----:B------:R-:W-:-:S07]  /*1500*/  @P1 IMAD.MOV.U32 R25, RZ, RZ, R11 ;  /* 0x000000ffff191224 */ /* 0x000fce00078e000b */
.L_x_117:
[----:B------:R-:W0:Y:S02]  /*1510*/  LDS R14, [R21+0x34] ;  /* 0x00003400150e7984 */ /* 0x000e240000000800 */
[----:B0-----:R-:W-:-:S05]  /*1520*/  FADD R15, R25, R14 ;  /* 0x0000000e190f7221 */ /* 0x001fca0000000000 */
[----:B------:R-:W0:Y:S02]  /*1530*/  ATOMS.CAST.SPIN P4, [R21+0x34], R14, R15 ;  /* 0x0000340e1500758d */ /* 0x000e24000188000f */
[----:B0-----:R-:W-:Y:S05]  /*1540*/  @!P4 BRA `(.L_x_117) ;  /* 0xfffffffc00f0c947 */ /* 0x001fea000383ffff */
[----:B------:R-:W-:Y:S05]  /*1550*/  BSYNC.RECONVERGENT B0 ;  /* 0x0000000000007941 */ /* 0x000fea0003800200 */
.L_x_116:
[----:B------:R-:W-:Y:S01]  /*1560*/  @P0 MOV R25, R17 ;  /* 0x0000001100190202 */ /* 0x000fe20000000f00 */
[----:B------:R-:W-:Y:S01]  /*1570*/  @P3 IMAD.MOV.U32 R25, RZ, RZ, R4 ;  /* 0x000000ffff193224 */ /* 0x000fe200078e0004 */
[----:B------:R-:W-:Y:S01]  /*1580*/  BSSY.RECONVERGENT B0, `(.L_x_118) ;  /* 0x0000007000007945 */ /* 0x000fe20003800200 */
[----:B------:R-:W-:Y:S01]  /*1590*/  @P2 MOV R25, R8 ;  /* 0x0000000800192202 */ /* 0x000fe20000000f00 */
[----:B------:R-:W-:-:S07]  /*15a0*/  @P1 IMAD.MOV.U32 R25, RZ, RZ, R12 ;  /* 0x000000ffff191224 */ /* 0x000fce00078e000c */
.L_x_119:
[----:B------:R-:W0:Y:S02]  /*15b0*/  LDS R14, [R21+0x38] ;  /* 0x00003800150e7984 */ /* 0x000e240000000800 */
[----:B0-----:R-:W-:-:S05]  /*15c0*/  FADD R15, R25, R14 ;  /* 0x0000000e190f7221 */ /* 0x001fca0000000000 */
[----:B------:R-:W0:Y:S02]  /*15d0*/  ATOMS.CAST.SPIN P4, [R21+0x38], R14, R15 ;  /* 0x0000380e1500758d */ /* 0x000e24000188000f */
[----:B0-----:R-:W-:Y:S05]  /*15e0*/  @!P4 BRA `(.L_x_119) ;  /* 0xfffffffc00f0c947 */ /* 0x001fea000383ffff */
[----:B------:R-:W-:Y:S05]  /*15f0*/  BSYNC.RECONVERGENT B0 ;  /* 0x0000000000007941 */ /* 0x000fea0003800200 */
.L_x_118:
[----:B------:R-:W-:Y:S01]  /*1600*/  @P0 MOV R25, R16 ;  /* 0x0000001000190202 */ /* 0x000fe20000000f00 */
[----:B------:R-:W-:Y:S01]  /*1610*/  @P3 IMAD.MOV.U32 R25, RZ, RZ, R5 ;  /* 0x000000ffff193224 */ /* 0x000fe200078e0005 */
[----:B------:R-:W-:Y:S01]  /*1620*/  BSSY.RECONVERGENT B0, `(.L_x_120) ;  /* 0x0000007000007945 */ /* 0x000fe20003800200 */
[----:B------:R-:W-:Y:S01]  /*1630*/  @P2 MOV R25, R9 ;  /* 0x0000000900192202 */ /* 0x000fe20000000f00 */
[----:B------:R-:W-:-:S07]  /*1640*/  @P1 IMAD.MOV.U32 R25, RZ, RZ, R13 ;  /* 0x000000ffff191224 */ /* 0x000fce00078e000d */
.L_x_121:
[----:B------:R-:W0:Y:S02]  /*1650*/  LDS R14, [R21+0x3c] ;  /* 0x00003c00150e7984 */ /* 0x000e240000000800 */
[----:B0-----:R-:W-:-:S05]  /*1660*/  FADD R15, R25, R14 ;  /* 0x0000000e190f7221 */ /* 0x001fca0000000000 */
[----:B------:R-:W0:Y:S02]  /*1670*/  ATOMS.CAST.SPIN P0, [R21+0x3c], R14, R15 ;  /* 0x00003c0e1500758d */ /* 0x000e24000180000f */
[----:B0-----:R-:W-:Y:S05]  /*1680*/  @!P0 BRA `(.L_x_121) ;  /* 0xfffffffc00f08947 */ /* 0x001fea000383ffff */
[----:B------:R-:W-:Y:S05]  /*1690*/  BSYNC.RECONVERGENT B0 ;  /* 0x0000000000007941 */ /* 0x000fea0003800200 */
.L_x_120:
[----:B------:R-:W-:-:S04]  /*16a0*/  IADD3 R23, PT, PT, R23, 0x10, RZ ;  /* 0x0000001017177810 */ /* 0x000fc80007ffe0ff */
[----:B------:R-:W-:-:S13]  /*16b0*/  ISETP.NE.AND P0, PT, R23, UR7, PT ;  /* 0x0000000717007c0c */ /* 0x000fda000bf05270 */
[----:B------:R-:W-:Y:S05]  /*16c0*/  @P0 BRA `(.L_x_122) ;  /* 0xfffffff4004c0947 */ /* 0x000fea000383ffff */
[----:B------:R-:W-:-:S07]  /*16d0*/  IMAD.U32 R22, RZ, RZ, UR7 ;  /* 0x00000007ff167e24 */ /* 0x000fce000f8e00ff */
.L_x_89:
[----:B------:R-:W-:-:S09]  /*16e0*/  ULOP3.LUT UP1, UR5, UR13, 0xf, URZ, 0xc0, !UPT ;  /* 0x0000000f0d057892 */ /* 0x000fd2000f82c0ff */
[----:B------:R-:W-:Y:S05]  /*16f0*/  BRA.U !UP1, `(.L_x_88) ;  /* 0x0000000d09187547 */ /* 0x000fea000b800000 */
[----:B------:R-:W-:Y:S01]  /*1700*/  UISETP.GE.U32.AND UP1, UPT, UR5, 0x8, UPT ;  /* 0x000000080500788c */ /* 0x000fe2000bf26070 */
[----:B-----5:R-:W-:Y:S01]  /*1710*/  IMAD R21, R20, UR13, RZ ;  /* 0x0000000d14157c24 */ /* 0x020fe2000f8e02ff */
[----:B------:R-:W-:-:S07]  /*1720*/  ULOP3.LUT UR7, UR13, 0x7, URZ, 0xc0, !UPT ;  /* 0x000000070d077892 */ /* 0x000fce000f8ec0ff */
[----:B------:R-:W-:Y:S05]  /*1730*/  BRA.U !UP1, `(.L_x_123) ;  /* 0x0000000509707547 */ /* 0x000fea000b800000 */
[----:B------:R-:W1:Y:S01]  /*1740*/  S2UR UR6, SR_CgaCtaId ;  /* 0x00000000000679c3 */ /* 0x000e620000008800 */
[C---:B------:R-:W-:Y:S01]  /*1750*/  SHF.L.U32 R24, R22.reuse, 0x2, RZ ;  /* 0x0000000216187819 */ /* 0x040fe200000006ff */
[----:B------:R-:W-:Y:S01]  /*1760*/  UMOV UR5, 0x400 ;  /* 0x0000040000057882 */ /* 0x000fe20000000000 */
[----:B------:R-:W-:Y:S01]  /*1770*/  IMAD.IADD R23, R22, 0x1, R21 ;  /* 0x0000000116177824 */ /* 0x000fe200078e0215 */
[----:B------:R-:W-:Y:S01]  /*1780*/  BSSY.RECONVERGENT B0, `(.L_x_124) ;  /* 0x000000f000007945 */ /* 0x000fe20003800200 */
[C---:B------:R-:W-:Y:S02]  /*1790*/  ISETP.EQ.AND P0, PT, R24.reuse, RZ, PT ;  /* 0x000000ff1800720c */ /* 0x040fe40003f02270 */
[C---:B------:R-:W-:Y:S02]  /*17a0*/  ISETP.EQ.AND P1, PT, R24.reuse, 0x10, PT ;  /* 0x000000101800780c */ /* 0x040fe40003f22270 */
[C---:B------:R-:W-:Y:S02]  /*17b0*/  ISETP.EQ.AND P2, PT, R24.reuse, 0x20, PT ;  /* 0x000000201800780c */ /* 0x040fe40003f42270 */
[----:B------:R-:W-:-:S07]  /*17c0*/  ISETP.EQ.AND P3, PT, R24, 0x30, PT ;  /* 0x000000301800780c */ /* 0x000fce0003f62270 */
[----:B------:R-:W-:Y:S02]  /*17d0*/  @P0 IMAD.MOV.U32 R25, RZ, RZ, R19 ;  /* 0x000000ffff190224 */ /* 0x000fe400078e0013 */
[----:B------:R-:W-:Y:S02]  /*17e0*/  @P1 MOV R25, R2 ;  /* 0x0000000200191202 */ /* 0x000fe40000000f00 */
[----:B------:R-:W-:Y:S01]  /*17f0*/  @P2 MOV R25, R6 ;  /* 0x0000000600192202 */ /* 0x000fe20000000f00 */
[----:B-1----:R-:W-:Y:S01]  /*1800*/  ULEA UR5, UR6, UR5, 0x18 ;  /* 0x0000000506057291 */ /* 0x002fe2000f8ec0ff */
[----:B------:R-:W-:-:S05]  /*1810*/  @P3 IMAD.MOV.U32 R25, RZ, RZ, R10 ;  /* 0x000000ffff193224 */ /* 0x000fca00078e000a */
[----:B------:R-:W-:-:S07]  /*1820*/  LEA R23, R23, UR5, 0x2 ;  /* 0x0000000517177c11 */ /* 0x000fce000f8e10ff */
.L_x_125:
[----:B0-----:R-:W0:Y:S02]  /*1830*/  LDS R14, [R23] ;  /* 0x00000000170e7984 */ /* 0x001e240000000800 */
[----:B0-----:R-:W-:-:S05]  /*1840*/  FADD R15, R25, R14 ;  /* 0x0000000e190f7221 */ /* 0x001fca0000000000 */
[----:B------:R-:W0:Y:S02]  /*1850*/  ATOMS.CAST.SPIN P4, [R23], R14, R15 ;  /* 0x0000000e1700758d */ /* 0x000e24000188000f */
[----:B0-----:R-:W-:Y:S05]  /*1860*/  @!P4 BRA `(.L_x_125) ;  /* 0xfffffffc00f0c947 */ /* 0x001fea000383ffff */
[----:B------:R-:W-:Y:S05]  /*1870*/  BSYNC.RECONVERGENT B0 ;  /* 0x0000000000007941 */ /* 0x000fea0003800200 */
.L_x_124:
[----:B------:R-:W-:Y:S01]  /*1880*/  @P0 MOV R25, R18 ;  /* 0x0000001200190202 */ /* 0x000fe20000000f00 */
[----:B------:R-:W-:Y:S01]  /*1890*/  @P1 IMAD.MOV.U32 R25, RZ, RZ, R3 ;  /* 0x000000ffff191224 */ /* 0x000fe200078e0003 */
[----:B------:R-:W-:Y:S01]  /*18a0*/  BSSY.RECONVERGENT B0, `(.L_x_126) ;  /* 0x0000007000007945 */ /* 0x000fe20003800200 */
[----:B------:R-:W-:Y:S01]  /*18b0*/  @P2 MOV R25, R7 ;  /* 0x0000000700192202 */ /* 0x000fe20000000f00 */
[----:B------:R-:W-:-:S07]  /*18c0*/  @P3 IMAD.MOV.U32 R25, RZ, RZ, R11 ;  /* 0x000000ffff193224 */ /* 0x000fce00078e000b */
.L_x_127:
[----:B------:R-:W0:Y:S02]  /*18d0*/  LDS R14, [R23+0x4] ;  /* 0x00000400170e7984 */ /* 0x000e240000000800 */
[----:B0-----:R-:W-:-:S05]  /*18e0*/  FADD R15, R25, R14 ;  /* 0x0000000e190f7221 */ /* 0x001fca0000000000 */
[----:B------:R-:W0:Y:S02]  /*18f0*/  ATOMS.CAST.SPIN P4, [R23+0x4], R14, R15 ;  /* 0x0000040e1700758d */ /* 0x000e24000188000f */
[----:B0-----:R-:W-:Y:S05]  /*1900*/  @!P4 BRA `(.L_x_127) ;  /* 0xfffffffc00f0c947 */ /* 0x001fea000383ffff */
[----:B------:R-:W-:Y:S05]  /*1910*/  BSYNC.RECONVERGENT B0 ;  /* 0x0000000000007941 */ /* 0x000fea0003800200 */
.L_x_126:
[----:B------:R-:W-:Y:S01]  /*1920*/  @P0 MOV R25, R17 ;  /* 0x0000001100190202 */ /* 0x000fe20000000f00 */
[----:B------:R-:W-:Y:S01]  /*1930*/  @P1 IMAD.MOV.U32 R25, RZ, RZ, R4 ;  /* 0x000000ffff191224 */ /* 0x000fe200078e0004 */
[----:B------:R-:W-:Y:S01]  /*1940*/  BSSY.RECONVERGENT B0, `(.L_x_128) ;  /* 0x0000007000007945 */ /* 0x000fe20003800200 */
[----:B------:R-:W-:Y:S01]  /*1950*/  @P2 MOV R25, R8 ;  /* 0x0000000800192202 */ /* 0x000fe20000000f00 */
[----:B------:R-:W-:-:S07]  /*1960*/  @P3 IMAD.MOV.U32 R25, RZ, RZ, R12 ;  /* 0x000000ffff193224 */ /* 0x000fce00078e000c */
.L_x_129:
[----:B------:R-:W0:Y:S02]  /*1970*/  LDS R14, [R23+0x8] ;  /* 0x00000800170e7984 */ /* 0x000e240000000800 */
[----:B0-----:R-:W-:-:S05]  /*1980*/  FADD R15, R25, R14 ;  /* 0x0000000e190f7221 */ /* 0x001fca0000000000 */
[----:B------:R-:W0:Y:S02]  /*1990*/  ATOMS.CAST.SPIN P4, [R23+0x8], R14, R15 ;  /* 0x0000080e1700758d */ /* 0x000e24000188000f */
[----:B0-----:R-:W-:Y:S05]  /*19a0*/  @!P4 BRA `(.L_x_129) ;  /* 0xfffffffc00f0c947 */ /* 0x001fea000383ffff */
[----:B------:R-:W-:Y:S05]  /*19b0*/  BSYNC.RECONVERGENT B0 ;  /* 0x0000000000007941 */ /* 0x000fea0003800200 */
.L_x_128:
[----:B------:R-:W-:Y:S01]  /*19c0*/  @P0 MOV R25, R16 ;  /* 0x0000001000190202 */ /* 0x000fe20000000f00 */
[----:B------:R-:W-:Y:S01]  /*19d0*/  @P1 IMAD.MOV.U32 R25, RZ, RZ, R5 ;  /* 0x000000ffff191224 */ /* 0x000fe200078e0005 */
[----:B------:R-:W-:Y:S01]  /*19e0*/  BSSY.RECONVERGENT B0, `(.L_x_130) ;  /* 0x0000007000007945 */ /* 0x000fe20003800200 */
[----:B------:R-:W-:Y:S01]  /*19f0*/  @P2 MOV R25, R9 ;  /* 0x0000000900192202 */ /* 0x000fe20000000f00 */
[----:B------:R-:W-:-:S07]  /*1a00*/  @P3 IMAD.MOV.U32 R25, RZ, RZ, R13 ;  /* 0x000000ffff193224 */ /* 0x000fce00078e000d */
.L_x_131:
[----:B------:R-:W0:Y:S02]  /*1a10*/  LDS R14, [R23+0xc] ;  /* 0x00000c00170e7984 */ /* 0x000e240000000800 */
[----:B0-----:R-:W-:-:S05]  /*1a20*/  FADD R15, R25, R14 ;  /* 0x0000000e190f7221 */ /* 0x001fca0000000000 */
[----:B------:R-:W0:Y:S02]  /*1a30*/  ATOMS.CAST.SPIN P3, [R23+0xc], R14, R15 ;  /* 0x00000c0e1700758d */ /* 0x000e24000186000f */
[----:B0-----:R-:W-:Y:S05]  /*1a40*/  @!P3 BRA `(.L_x_131) ;  /* 0xfffffffc00f0b947 */ /* 0x001fea000383ffff */
[----:B------:R-:W-:Y:S05]  /*1a50*/  BSYNC.RECONVERGENT B0 ;  /* 0x0000000000007941 */ /* 0x000fea0003800200 */
.L_x_130:
[----:B------:R-:W-:Y:S01]  /*1a60*/  ISETP.EQ.AND P3, PT, R24, -0x10, PT ;  /* 0xfffffff01800780c */ /* 0x000fe20003f62270 */
[----:B------:R-:W-:-:S12]  /*1a70*/  BSSY.RECONVERGENT B0, `(.L_x_132) ;  /* 0x0000009000007945 */ /* 0x000fd80003800200 */
[----:B------:R-:W-:Y:S01]  /*1a80*/  @P3 MOV R25, R19 ;  /* 0x0000001300193202 */ /* 0x000fe20000000f00 */
[----:B------:R-:W-:Y:S01]  /*1a90*/  @P0 IMAD.MOV.U32 R25, RZ, RZ, R2 ;  /* 0x000000ffff190224 */ /* 0x000fe200078e0002 */
[----:B------:R-:W-:Y:S01]  /*1aa0*/  @P1 MOV R25, R6 ;  /* 0x0000000600191202 */ /* 0x000fe20000000f00 */
[----:B------:R-:W-:-:S07]  /*1ab0*/  @P2 IMAD.MOV.U32 R25, RZ, RZ, R10 ;  /* 0x000000ffff192224 */ /* 0x000fce00078e000a */
.L_x_133:
[----:B------:R-:W0:Y:S02]  /*1ac0*/  LDS R14, [R23+0x10] ;  /* 0x00001000170e7984 */ /* 0x000e240000000800 */
[----:B0-----:R-:W-:-:S05]  /*1ad0*/  FADD R15, R25, R14 ;  /* 0x0000000e190f7221 */ /* 0x001fca0000000000 */
[----:B------:R-:W0:Y:S02]  /*1ae0*/  ATOMS.CAST.SPIN P4, [R23+0x10], R14, R15 ;  /* 0x0000100e1700758d */ /* 0x000e24000188000f */
[----:B0-----:R-:W-:Y:S05]  /*1af0*/  @!P4 BRA `(.L_x_133) ;  /* 0xfffffffc00f0c947 */ /* 0x001fea000383ffff */
[----:B------:R-:W-:Y:S05]  /*1b00*/  BSYNC.RECONVERGENT B0 ;  /* 0x0000000000007941 */ /* 0x000fea0003800200 */
.L_x_132:
[----:B------:R-:W-:Y:S01]  /*1b10*/  @P3 MOV R25, R18 ;  /* 0x0000001200193202 */ /* 0x000fe20000000f00 */
[----:B------:R-:W-:Y:S01]  /*1b20*/  @P0 IMAD.MOV.U32 R25, RZ, RZ, R3 ;  /* 0x000000ffff190224 */ /* 0x000fe200078e0003 */
[----:B------:R-:W-:Y:S01]  /*1b30*/  BSSY.RECONVERGENT B0, `(.L_x_134) ;  /* 0x0000007000007945 */ /* 0x000fe20003800200 */
[----:B------:R-:W-:Y:S01]  /*1b40*/  @P1 MOV R25, R7 ;  /* 0x0000000700191202 */ /* 0x000fe20000000f00 */
[----:B------:R-:W-:-:S07]  /*1b50*/  @P2 IMAD.MOV.U32 R25, RZ, RZ, R11 ;  /* 0x000000ffff192224 */ /* 0x000fce00078e000b */
.L_x_135:
[----:B------:R-:W0:Y:S02]  /*1b60*/  LDS R14, [R23+0x14] ;  /* 0x00001400170e7984 */ /* 0x000e240000000800 */
[----:B0-----:R-:W-:-:S05]  /*1b70*/  FADD R15, R25, R14 ;  /* 0x0000000e190f7221 */ /* 0x001fca0000000000 */
[----:B------:R-:W0:Y:S02]  /*1b80*/  ATOMS.CAST.SPIN P4, [R23+0x14], R14, R15 ;  /* 0x0000140e1700758d */ /* 0x000e24000188000f */
[----:B0-----:R-:W-:Y:S05]  /*1b90*/  @!P4 BRA `(.L_x_135) ;  /* 0xfffffffc00f0c947 */ /* 0x001fea000383ffff */
[----:B------:R-:W-:Y:S05]  /*1ba0*/  BSYNC.RECONVERGENT B0 ;  /* 0x0000000000007941 */ /* 0x000fea0003800200 */
.L_x_134:
[----:B------:R-:W-:Y:S01]  /*1bb0*/  @P3 MOV R25, R17 ;  /* 0x0000001100193202 */ /* 0x000fe20000000f00 */
[----:B------:R-:W-:Y:S01]  /*1bc0*/  @P0 IMAD.MOV.U32 R25, RZ, RZ, R4 ;  /* 0x000000ffff190224 */ /* 0x000fe200078e0004 */
[----:B------:R-:W-:Y:S01]  /*1bd0*/  BSSY.RECONVERGENT B0, `(.L_x_136) ;  /* 0x0000007000007945 */ /* 0x000fe20003800200 */
[----:B------:R-:W-:Y:S01]  /*1be0*/  @P1 MOV R25, R8 ;  /* 0x0000000800191202 */ /* 0x000fe20000000f00 */
[----:B------:R-:W-:-:S07]  /*1bf0*/  @P2 IMAD.MOV.U32 R25, RZ, RZ, R12 ;  /* 0x000000ffff192224 */ /* 0x000fce00078e000c */
.L_x_137:
[----:B------:R-:W0:Y:S02]  /*1c00*/  LDS R14, [R23+0x18] ;  /* 0x00001800170e7984 */ /* 0x000e240000000800 */
[----:B0-----:R-:W-:-:S05]  /*1c10*/  FADD R15, R25, R14 ;  /* 0x0000000e190f7221 */ /* 0x001fca0000000000 */
[----:B------:R-:W0:Y:S02]  /*1c20*/  ATOMS.CAST.SPIN P4, [R23+0x18], R14, R15 ;  /* 0x0000180e1700758d */ /* 0x000e24000188000f */
[----:B0-----:R-:W-:Y:S05]  /*1c30*/  @!P4 BRA `(.L_x_137) ;  /* 0xfffffffc00f0c947 */ /* 0x001fea000383ffff */
[----:B------:R-:W-:Y:S05]  /*1c40*/  BSYNC.RECONVERGENT B0 ;  /* 0x0000000000007941 */ /* 0x000fea0003800200 */
.L_x_136:
[----:B------:R-:W-:Y:S01]  /*1c50*/  @P3 MOV R25, R16 ;  /* 0x0000001000193202 */ /* 0x000fe20000000f00 */
[----:B------:R-:W-:Y:S01]  /*1c60*/  @P0 IMAD.MOV.U32 R25, RZ, RZ, R5 ;  /* 0x000000ffff190224 */ /* 0x000fe200078e0005 */
[----:B------:R-:W-:Y:S01]  /*1c70*/  BSSY.RECONVERGENT B0, `(.L_x_138) ;  /* 0x0000007000007945 */ /* 0x000fe20003800200 */
[----:B------:R-:W-:Y:S01]  /*1c80*/  @P1 MOV R25, R9 ;  /* 0x0000000900191202 */ /* 0x000fe20000000f00 */
[----:B------:R-:W-:-:S07]  /*1c90*/  @P2 IMAD.MOV.U32 R25, RZ, RZ, R13 ;  /* 0x000000ffff192224 */ /* 0x000fce00078e000d */
.L_x_139:
[----:B------:R-:W0:Y:S02]  /*1ca0*/  LDS R14, [R23+0x1c] ;  /* 0x00001c00170e7984 */ /* 0x000e240000000800 */
[----:B0-----:R-:W-:-:S05]  /*1cb0*/  FADD R15, R25, R14 ;  /* 0x0000000e190f7221 */ /* 0x001fca0000000000 */
[----:B------:R-:W0:Y:S02]  /*1cc0*/  ATOMS.CAST.SPIN P0, [R23+0x1c], R14, R15 ;  /* 0x00001c0e1700758d */ /* 0x000e24000180000f */
[----:B0-----:R-:W-:Y:S05]  /*1cd0*/  @!P0 BRA `(.L_x_139) ;  /* 0xfffffffc00f08947 */ /* 0x001fea000383ffff */
[----:B------:R-:W-:Y:S05]  /*1ce0*/  BSYNC.RECONVERGENT B0 ;  /* 0x0000000000007941 */ /* 0x000fea0003800200 */
.L_x_138:
[----:B------:R-:W-:-:S07]  /*1cf0*/  IADD3 R22, PT, PT, R22, 0x8, RZ ;  /* 0x0000000816167810 */ /* 0x000fce0007ffe0ff */
.L_x_123:
[----:B------:R-:W-:-:S09]  /*1d00*/  UISETP.NE.AND UP1, UPT, UR7, URZ, UPT ;  /* 0x000000ff0700728c */ /* 0x000fd2000bf25270 */
[----:B------:R-:W-:Y:S05]  /*1d10*/  BRA.U !UP1, `(.L_x_88) ;  /* 0x0000000509907547 */ /* 0x000fea000b800000 */
[----:B------:R-:W-:Y:S02]  /*1d20*/  UISETP.GE.U32.AND UP1, UPT, UR7, 0x4, UPT ;  /* 0x000000040700788c */ /* 0x000fe4000bf26070 */
[----:B------:R-:W-:-:S07]  /*1d30*/  ULOP3.LUT UR8, UR13, 0x3, URZ, 0xc0, !UPT ;  /* 0x000000030d087892 */ /* 0x000fce000f8ec0ff */
[----:B------:R-:W-:Y:S05]  /*1d40*/  BRA.U !UP1, `(.L_x_140) ;  /* 0x0000000109cc7547 */ /* 0x000fea000b800000 */
[----:B------:R-:W1:Y:S01]  /*1d50*/  S2UR UR6, SR_CgaCtaId ;  /* 0x00000000000679c3 */ /* 0x000e620000008800 */
[C---:B0-----:R-:W-:Y:S01]  /*1d60*/  IMAD.SHL.U32 R14, R22.reuse, 0x4, RZ ;  /* 0x00000004160e7824 */ /* 0x041fe200078e00ff */
[----:B------:R-:W-:Y:S01]  /*1d70*/  UMOV UR5, 0x400 ;  /* 0x0000040000057882 */ /* 0x000fe20000000000 */
[----:B------:R-:W-:Y:S01]  /*1d80*/  IADD3 R23, PT, PT, R22, R21, RZ ;  /* 0x0000001516177210 */ /* 0x000fe20007ffe0ff */
[----:B------:R-:W-:Y:S02]  /*1d90*/  BSSY.RECONVERGENT B0, `(.L_x_141) ;  /* 0x000000f000007945 */ /* 0x000fe40003800200 */
[C---:B------:R-:W-:Y:S02]  /*1da0*/  ISETP.EQ.AND P0, PT, R14.reuse, RZ, PT ;  /* 0x000000ff0e00720c */ /* 0x040fe40003f02270 */
[C---:B------:R-:W-:Y:S02]  /*1db0*/  ISETP.EQ.AND P1, PT, R14.reuse, 0x10, PT ;  /* 0x000000100e00780c */ /* 0x040fe40003f22270 */
[----:B------:R-:W-:-:S02]  /*1dc0*/  ISETP.EQ.AND P2, PT, R14, 0x20, PT ;  /* 0x000000200e00780c */ /* 0x000fc40003f42270 */
[----:B------:R-:W-:-:S07]  /*1dd0*/  ISETP.EQ.AND P3, PT, R14, 0x30, PT ;  /* 0x000000300e00780c */ /* 0x000fce0003f62270 */
[----:B------:R-:W-:Y:S02]  /*1de0*/  @P0 MOV R25, R19 ;  /* 0x0000001300190202 */ /* 0x000fe40000000f00 */
[----:B------:R-:W-:Y:S02]  /*1df0*/  @P1 IMAD.MOV.U32 R25, RZ, RZ, R2 ;  /* 0x000000ffff191224 */ /* 0x000fe400078e0002 */
[----:B------:R-:W-:Y:S01]  /*1e00*/  @P2 IMAD.MOV.U32 R25, RZ, RZ, R6 ;  /* 0x000000ffff192224 */ /* 0x000fe200078e0006 */
[----:B-1----:R-:W-:Y:S01]  /*1e10*/  ULEA UR5, UR6, UR5, 0x18 ;  /* 0x0000000506057291 */ /* 0x002fe2000f8ec0ff */
[----:B------:R-:W-:-:S05]  /*1e20*/  @P3 MOV R25, R10 ;  /* 0x0000000a00193202 */ /* 0x000fca0000000f00 */
[----:B------:R-:W-:-:S07]  /*1e30*/  LEA R23, R23, UR5, 0x2 ;  /* 0x0000000517177c11 */ /* 0x000fce000f8e10ff */
.L_x_142:
[----:B------:R-:W0:Y:S02]  /*1e40*/  LDS R14, [R23] ;  /* 0x00000000170e7984 */ /* 0x000e240000000800 */
[----:B0-----:R-:W-:-:S05]  /*1e50*/  FADD R15, R25, R14 ;  /* 0x0000000e190f7221 */ /* 0x001fca0000000000 */
[----:B------:R-:W0:Y:S02]  /*1e60*/  ATOMS.CAST.SPIN P4, [R23], R14, R15 ;  /* 0x0000000e1700758d */ /* 0x000e24000188000f */
[----:B0-----:R-:W-:Y:S05]  /*1e70*/  @!P4 BRA `(.L_x_142) ;  /* 0xfffffffc00f0c947 */ /* 0x001fea000383ffff */
[----:B------:R-:W-:Y:S05]  /*1e80*/  BSYNC.RECONVERGENT B0 ;  /* 0x0000000000007941 */ /* 0x000fea0003800200 */
.L_x_141:
[----:B------:R-:W-:Y:S01]  /*1e90*/  @P0 IMAD.MOV.U32 R25, RZ, RZ, R18 ;  /* 0x000000ffff190224 */ /* 0x000fe200078e0012 */
[----:B------:R-:W-:Y:S01]  /*1ea0*/  @P1 MOV R25, R3 ;  /* 0x0000000300191202 */ /* 0x000fe20000000f00 */
[----:B------:R-:W-:Y:S01]  /*1eb0*/  BSSY.RECONVERGENT B0, `(.L_x_143) ;  /* 0x0000007000007945 */ /* 0x000fe20003800200 */
[----:B------:R-:W-:Y:S01]  /*1ec0*/  @P2 IMAD.MOV.U32 R25, RZ, RZ, R7 ;  /* 0x000000ffff192224 */ /* 0x000fe200078e0007 */
[----:B------:R-:W-:-:S07]  /*1ed0*/  @P3 MOV R25, R11 ;  /* 0x0000000b00193202 */ /* 0x000fce0000000f00 */
.L_x_144:
[----:B------:R-:W0:Y:S02]  /*1ee0*/  LDS R14, [R23+0x4] ;  /* 0x00000400170e7984 */ /* 0x000e240000000800 */
[----:B0-----:R-:W-:-:S05]  /*1ef0*/  FADD R15, R25, R14 ;  /* 0x0000000e190f7221 */ /* 0x001fca0000000000 */
[----:B------:R-:W0:Y:S02]  /*1f00*/  ATOMS.CAST.SPIN P4, [R23+0x4], R14, R15 ;  /* 0x0000040e1700758d */ /* 0x000e24000188000f */
[----:B0-----:R-:W-:Y:S05]  /*1f10*/  @!P4 BRA `(.L_x_144) ;  /* 0xfffffffc00f0c947 */ /* 0x001fea000383ffff */
[----:B------:R-:W-:Y:S05]  /*1f20*/  BSYNC.RECONVERGENT B0 ;  /* 0x0000000000007941 */ /* 0x000fea0003800200 */
.L_x_143:
[----:B------:R-:W-:Y:S01]  /*1f30*/  @P0 IMAD.MOV.U32 R25, RZ, RZ, R17 ;  /* 0x000000ffff190224 */ /* 0x000fe200078e0011 */
[----:B------:R-:W-:Y:S01]  /*1f40*/  @P1 MOV R25, R4 ;  /* 0x0000000400191202 */ /* 0x000fe20000000f00 */
[----:B------:R-:W-:Y:S01]  /*1f50*/  BSSY.RECONVERGENT B0, `(.L_x_145) ;  /* 0x0000007000007945 */ /* 0x000fe20003800200 */
[----:B------:R-:W-:Y:S01]  /*1f60*/  @P2 IMAD.MOV.U32 R25, RZ, RZ, R8 ;  /* 0x000000ffff192224 */ /* 0x000fe200078e0008 */
[----:B------:R-:W-:-:S07]  /*1f70*/  @P3 MOV R25, R12 ;  /* 0x0000000c00193202 */ /* 0x000fce0000000f00 */
.L_x_146:
[----:B------:R-:W0:Y:S02]  /*1f80*/  LDS R14, [R23+0x8] ;  /* 0x00000800170e7984 */ /* 0x000e240000000800 */
[----:B0-----:R-:W-:-:S05]  /*1f90*/  FADD R15, R25, R14 ;  /* 0x0000000e190f7221 */ /* 0x001fca0000000000 */
[----:B------:R-:W0:Y:S02]  /*1fa0*/  ATOMS.CAST.SPIN P4, [R23+0x8], R14, R15 ;  /* 0x0000080e1700758d */ /* 0x000e24000188000f */
[----:B0-----:R-:W-:Y:S05]  /*1fb0*/  @!P4 BRA `(.L_x_146) ;  /* 0xfffffffc00f0c947 */ /* 0x001fea000383ffff */
[----:B------:R-:W-:Y:S05]  /*1fc0*/  BSYNC.RECONVERGENT B0 ;  /* 0x0000000000007941 */ /* 0x000fea0003800200 */
.L_x_145:
[----:B------:R-:W-:Y:S01]  /*1fd0*/  @P0 IMAD.MOV.U32 R25, RZ, RZ, R16 ;  /* 0x000000ffff190224 */ /* 0x000fe200078e0010 */
[----:B------:R-:W-:Y:S01]  /*1fe0*/  @P1 MOV R25, R5 ;  /* 0x0000000500191202 */ /* 0x000fe20000000f00 */
[----:B------:R-:W-:Y:S01]  /*1ff0*/  BSSY.RECONVERGENT B0, `(.L_x_147) ;  /* 0x0000007000007945 */ /* 0x000fe20003800200 */
[----:B------:R-:W-:Y:S01]  /*2000*/  @P2 IMAD.MOV.U32 R25, RZ, RZ, R9 ;  /* 0x000000ffff192224 */ /* 0x000fe200078e0009 */
[----:B------:R-:W-:-:S07]  /*2010*/  @P3 MOV R25, R13 ;  /* 0x0000000d00193202 */ /* 0x000fce0000000f00 */
.L_x_148:
[----:B------:R-:W0:Y:S02]  /*2020*/  LDS R14, [R23+0xc] ;  /* 0x00000c00170e7984 */ /* 0x000e240000000800 */
[----:B0-----:R-:W-:-:S05]  /*2030*/  FADD R15, R25, R14 ;  /* 0x0000000e190f7221 */ /* 0x001fca0000000000 */
[----:B------:R-:W0:Y:S02]  /*2040*/  ATOMS.CAST.SPIN P0, [R23+0xc], R14, R15 ;  /* 0x00000c0e1700758d */ /* 0x000e24000180000f */
[----:B0-----:R-:W-:Y:S05]  /*2050*/  @!P0 BRA `(.L_x_148) ;  /* 0xfffffffc00f08947 */ /* 0x001fea000383ffff */
[----:B------:R-:W-:Y:S05]  /*2060*/  BSYNC.RECONVERGENT B0 ;  /* 0x0000000000007941 */ /* 0x000fea0003800200 */
.L_x_147:
[----:B------:R-:W-:-:S07]  /*2070*/  VIADD R22, R22, 0x4 ;  /* 0x0000000416167836 */ /* 0x000fce0000000000 */
.L_x_140:
[----:B------:R-:W-:-:S09]  /*2080*/  UISETP.NE.AND UP1, UPT, UR8, URZ, UPT ;  /* 0x000000ff0800728c */ /* 0x000fd2000bf25270 */
[----:B------:R-:W-:Y:S05]  /*2090*/  BRA.U !UP1, `(.L_x_88) ;  /* 0x0000000109b07547 */ /* 0x000fea000b800000 */
[----:B------:R-:W1:Y:S01]  /*20a0*/  S2UR UR6, SR_CgaCtaId ;  /* 0x00000000000679c3 */ /* 0x000e620000008800 */
[----:B0-----:R-:W-:Y:S01]  /*20b0*/  SHF.L.U32 R14, R22, 0x2, RZ ;  /* 0x00000002160e7819 */ /* 0x001fe200000006ff */
        /* <DEDUP_REMOVED lines=13> */
.L_x_150:
[----:B------:R-:W0:Y:S02]  /*2190*/  LDS R14, [R22] ;  /* 0x00000000160e7984 */ /* 0x000e240000000800 */
[----:B0-----:R-:W-:-:S05]  /*21a0*/  FADD R15, R23, R14 ;  /* 0x0000000e170f7221 */ /* 0x001fca0000000000 */
[----:B------:R-:W0:Y:S02]  /*21b0*/  ATOMS.CAST.SPIN P4, [R22], R14, R15 ;  /* 0x0000000e1600758d */ /* 0x000e24000188000f */
[----:B0-----:R-:W-:Y:S05]  /*21c0*/  @!P4 BRA `(.L_x_150) ;  /* 0xfffffffc00f0c947 */ /* 0x001fea000383ffff */
[----:B------:R-:W-:Y:S05]  /*21d0*/  BSYNC.RECONVERGENT B0 ;  /* 0x0000000000007941 */ /* 0x000fea0003800200 */
.L_x_149:
[----:B------:R-:W-:-:S09]  /*21e0*/  UISETP.NE.AND UP1, UPT, UR8, 0x1, UPT ;  /* 0x000000010800788c */ /* 0x000fd2000bf25270 */
[----:B------:R-:W-:Y:S05]  /*21f0*/  BRA.U !UP1, `(.L_x_88) ;  /* 0x0000000109587547 */ /* 0x000fea000b800000 */
[----:B------:R-:W-:Y:S01]  /*2200*/  @P0 MOV R21, R18 ;  /* 0x0000001200150202 */ /* 0x000fe20000000f00 */
[----:B------:R-:W-:Y:S01]  /*2210*/  @P1 IMAD.MOV.U32 R21, RZ, RZ, R3 ;  /* 0x000000ffff151224 */ /* 0x000fe200078e0003 */
[----:B------:R-:W-:Y:S01]  /*2220*/  BSSY.RECONVERGENT B0, `(.L_x_151) ;  /* 0x0000007000007945 */ /* 0x000fe20003800200 */
[----:B------:R-:W-:Y:S01]  /*2230*/  @P2 MOV R21, R7 ;  /* 0x0000000700152202 */ /* 0x000fe20000000f00 */
[----:B------:R-:W-:-:S07]  /*2240*/  @P3 IMAD.MOV.U32 R21, RZ, RZ, R11 ;  /* 0x000000ffff153224 */ /* 0x000fce00078e000b */
.L_x_152:
[----:B------:R-:W0:Y:S02]  /*2250*/  LDS R14, [R22+0x4] ;  /* 0x00000400160e7984 */ /* 0x000e240000000800 */
[----:B0-----:R-:W-:-:S05]  /*2260*/  FADD R15, R21, R14 ;  /* 0x0000000e150f7221 */ /* 0x001fca0000000000 */
[----:B------:R-:W0:Y:S02]  /*2270*/  ATOMS.CAST.SPIN P4, [R22+0x4], R14, R15 ;  /* 0x0000040e1600758d */ /* 0x000e24000188000f */
[----:B0-----:R-:W-:Y:S05]  /*2280*/  @!P4 BRA `(.L_x_152) ;  /* 0xfffffffc00f0c947 */ /* 0x001fea000383ffff */
[----:B------:R-:W-:Y:S05]  /*2290*/  BSYNC.RECONVERGENT B0 ;  /* 0x0000000000007941 */ /* 0x000fea0003800200 */
.L_x_151:
[----:B------:R-:W-:-:S09]  /*22a0*/  UISETP.NE.AND UP1, UPT, UR8, 0x2, UPT ;  /* 0x000000020800788c */ /* 0x000fd2000bf25270 */
[----:B------:R-:W-:Y:S05]  /*22b0*/  BRA.U !UP1, `(.L_x_88) ;  /* 0x0000000109287547 */ /* 0x000fea000b800000 */
[----:B------:R-:W-:Y:S01]  /*22c0*/  @P0 MOV R21, R17 ;  /* 0x0000001100150202 */ /* 0x000fe20000000f00 */
[----:B------:R-:W-:Y:S01]  /*22d0*/  @P1 IMAD.MOV.U32 R21, RZ, RZ, R4 ;  /* 0x000000ffff151224 */ /* 0x000fe200078e0004 */
[----:B------:R-:W-:Y:S01]  /*22e0*/  BSSY.RECONVERGENT B0, `(.L_x_88) ;  /* 0x0000007000007945 */ /* 0x000fe20003800200 */
[----:B------:R-:W-:Y:S01]  /*22f0*/  @P2 MOV R21, R8 ;  /* 0x0000000800152202 */ /* 0x000fe20000000f00 */
[----:B------:R-:W-:-:S07]  /*2300*/  @P3 IMAD.MOV.U32 R21, RZ, RZ, R12 ;  /* 0x000000ffff153224 */ /* 0x000fce00078e000c */
.L_x_153:
[----:B------:R-:W0:Y:S02]  /*2310*/  LDS R14, [R22+0x8] ;  /* 0x00000800160e7984 */ /* 0x000e240000000800 */
[----:B0-----:R-:W-:-:S05]  /*2320*/  FADD R15, R21, R14 ;  /* 0x0000000e150f7221 */ /* 0x001fca0000000000 */
[----:B------:R-:W0:Y:S02]  /*2330*/  ATOMS.CAST.SPIN P0, [R22+0x8], R14, R15 ;  /* 0x0000080e1600758d */ /* 0x000e24000180000f */
[----:B0-----:R-:W-:Y:S05]  /*2340*/  @!P0 BRA `(.L_x_153) ;  /* 0xfffffffc00f08947 */ /* 0x001fea000383ffff */
[----:B------:R-:W-:Y:S05]  /*2350*/  BSYNC.RECONVERGENT B0 ;  /* 0x0000000000007941 */ /* 0x000fea0003800200 */
.L_x_88:
[----:B------:R-:W-:Y:S01]  /*2360*/  UISETP.GE.AND UP1, UPT, UR13, 0x1, UPT ;  /* 0x000000010d00788c */ /* 0x000fe2000bf26270 */
[----:B------:R-:W-:Y:S05]  /*2370*/  BAR.SYNC.DEFER_BLOCKING 0x0 ;  /* 0x0000000000007b1d */ /* 0x000fea0000010000 */
[----:B------:R-:W-:Y:S01]  /*2380*/  PLOP3.LUT P0, PT, PT, PT, UP1, 0x80, 0x8 ;  /* 0x000000000008781c */ /* 0x000fe20003f0f018 */
[----:B------:R-:W-:Y:S03]  /*2390*/  BSSY.RECONVERGENT B0, `(.L_x_154) ;  /* 0x0000073000007945 */ /* 0x000fe60003800200 */
[----:B------:R-:W-:-:S13]  /*23a0*/  ISETP.NE.OR P0, PT, R0, RZ, !P0 ;  /* 0x000000ff0000720c */ /* 0x000fda0004705670 */
[----:B------:R-:W-:Y:S05]  /*23b0*/  @P0 BRA `(.L_x_155) ;  /* 0x0000000400c00947 */ /* 0x000fea0003800000 */
[----:B------:R-:W-:Y:S02]  /*23c0*/  ULOP3.LUT UR20, UR13, 0x7, URZ, 0xc0, !UPT ;  /* 0x000000070d147892 */ /* 0x000fe4000f8ec0ff */
[----:B------:R-:W-:Y:S01]  /*23d0*/  ULOP3.LUT UR10, UR13, 0x7ffffff8, URZ, 0xc0, !UPT ;  /* 0x7ffffff80d0a7892 */ /* 0x000fe2000f8ec0ff */
[----:B------:R-:W-:-:S11]  /*23e0*/  UMOV UR5, URZ ;  /* 0x000000ff00057c82 */ /* 0x000fd60008000000 */
.L_x_161:
[----:B------:R-:W-:Y:S02]  /*23f0*/  UISETP.GE.U32.AND UP2, UPT, UR13, 0x8, UPT ;  /* 0x000000080d00788c */ /* 0x000fe4000bf46070 */
[----:B------:R-:W-:Y:S02]  /*2400*/  ULEA UR11, UR5, UR17, 0x4 ;  /* 0x00000011050b7291 */ /* 0x000fe4000f8e20ff */
[----:B------:R-:W-:Y:S02]  /*2410*/  UIMAD UR12, UR13, UR5, URZ ;  /* 0x000000050d0c72a4 */ /* 0x000fe4000f8e02ff */
[----:B------:R-:W-:Y:S01]  /*2420*/  UIADD3 UR5, UPT, UPT, UR5, 0x1, URZ ;  /* 0x0000000105057890 */ /* 0x000fe2000fffe0ff */
[----:B------:R-:W-:-:S03]  /*2430*/  UMOV UR6, URZ ;  /* 0x000000ff00067c82 */ /* 0x000fc60008000000 */
[----:B------:R-:W-:Y:S01]  /*2440*/  UISETP.NE.AND UP1, UPT, UR5, 0xc00, UPT ;  /* 0x00000c000500788c */ /* 0x000fe2000bf25270 */
[----:B-123--:R-:W-:Y:S10]  /*2450*/  BRA.U !UP2, `(.L_x_156) ;  /* 0x000000010a8c7547 */ /* 0x00eff4000b800000 */
[----:B------:R-:W1:Y:S01]  /*2460*/  S2UR UR7, SR_CgaCtaId ;  /* 0x00000000000779c3 */ /* 0x000e620000008800 */
[----:B------:R-:W-:Y:S01]  /*2470*/  UMOV UR6, 0x400 ;  /* 0x0000040000067882 */ /* 0x000fe20000000000 */
[----:B------:R-:W2:Y:S01]  /*2480*/  LDCU.64 UR18, c[0x0][0x388] ;  /* 0x00007100ff1277ac */ /* 0x000ea20008000a00 */
[----:B-1----:R-:W-:-:S03]  /*2490*/  ULEA UR16, UR7, UR6, 0x18 ;  /* 0x0000000607107291 */ /* 0x002fc6000f8ec0ff */
[----:B--2---:R-:W-:-:S09]  /*24a0*/  UMOV UR6, URZ ;  /* 0x000000ff00067c82 */ /* 0x004fd20008000000 */
.L_x_157:
[----:B------:R-:W-:Y:S02]  /*24b0*/  UIADD3 UR7, UPT, UPT, UR12, UR6, URZ ;  /* 0x000000060c077290 */ /* 0x000fe4000fffe0ff */
[----:B------:R-:W-:Y:S02]  /*24c0*/  UIADD3 UR8, UPT, UPT, UR11, UR6, URZ ;  /* 0x000000060b087290 */ /* 0x000fe4000fffe0ff */
[----:B------:R-:W-:Y:S02]  /*24d0*/  ULEA UR7, UR7, UR16, 0x2 ;  /* 0x0000001007077291 */ /* 0x000fe4000f8e10ff */
[----:B------:R-:W-:-:S06]  /*24e0*/  UIMAD.WIDE UR8, UR8, 0x4, UR18 ;  /* 0x00000004080878a5 */ /* 0x000fcc000f8e0212 */
[----:B0-----:R-:W-:Y:S01]  /*24f0*/  MOV R14, UR8 ;  /* 0x00000008000e7c02 */ /* 0x001fe20008000f00 */
[----:B------:R-:W0:Y:S01]  /*2500*/  LDS R21, [UR7] ;  /* 0x00000007ff157984 */ /* 0x000e220008000800 */
[----:B------:R-:W-:-:S03]  /*2510*/  IMAD.U32 R15, RZ, RZ, UR9 ;  /* 0x00000009ff0f7e24 */ /* 0x000fc6000f8e00ff */
[----:B------:R-:W1:Y:S04]  /*2520*/  LDS R24, [UR7+0x4] ;  /* 0x00000407ff187984 */ /* 0x000e680008000800 */
[----:B------:R-:W2:Y:S04]  /*2530*/  LDS R25, [UR7+0x8] ;  /* 0x00000807ff197984 */ /* 0x000ea80008000800 */
[----:B------:R-:W3:Y:S04]  /*2540*/  LDS R28, [UR7+0xc] ;  /* 0x00000c07ff1c7984 */ /* 0x000ee80008000800 */
[----:B------:R-:W4:Y:S04]  /*2550*/  LDS R29, [UR7+0x10] ;  /* 0x00001007ff1d7984 */ /* 0x000f280008000800 */
[----:B------:R-:W4:Y:S04]  /*2560*/  LDS R27, [UR7+0x14] ;  /* 0x00001407ff1b7984 */ /* 0x000f280008000800 */
[----:B------:R-:W4:Y:S04]  /*2570*/  LDS R26, [UR7+0x18] ;  /* 0x00001807ff1a7984 */ /* 0x000f280008000800 */
[----:B0-----:R-:W-:Y:S01]  /*2580*/  REDG.E.ADD.F32.FTZ.RN.STRONG.GPU desc[UR14][R14.64], R21 ;  /* 0x000000150e0079a6 */ /* 0x001fe2000c12f30e */
[----:B------:R-:W-:Y:S01]  /*2590*/  MOV R22, UR8 ;  /* 0x0000000800167c02 */ /* 0x000fe20008000f00 */
[----:B------:R-:W-:-:S02]  /*25a0*/  IMAD.U32 R23, RZ, RZ, UR9 ;  /* 0x00000009ff177e24 */ /* 0x000fc4000f8e00ff */
[----:B------:R-:W0:Y:S04]  /*25b0*/  LDS R21, [UR7+0x1c] ;  /* 0x00001c07ff157984 */ /* 0x000e280008000800 */
[----:B-1----:R1:W-:Y:S04]  /*25c0*/  REDG.E.ADD.F32.FTZ.RN.STRONG.GPU desc[UR14][R22.64+0x4], R24 ;  /* 0x00000418160079a6 */ /* 0x0023e8000c12f30e */
[----:B--2---:R2:W-:Y:S01]  /*25d0*/  REDG.E.ADD.F32.FTZ.RN.STRONG.GPU desc[UR14][R14.64+0x8], R25 ;  /* 0x000008190e0079a6 */ /* 0x0045e2000c12f30e */
[----:B-1----:R-:W-:Y:S02]  /*25e0*/  MOV R24, UR8 ;  /* 0x0000000800187c02 */ /* 0x002fe40008000f00 */
[----:B--2---:R-:W-:-:S05]  /*25f0*/  MOV R25, UR9 ;  /* 0x0000000900197c02 */ /* 0x004fca0008000f00 */
[----:B---3--:R1:W-:Y:S04]  /*2600*/  REDG.E.ADD.F32.FTZ.RN.STRONG.GPU desc[UR14][R24.64+0xc], R28 ;  /* 0x00000c1c180079a6 */ /* 0x0083e8000c12f30e */
[----:B----4-:R1:W-:Y:S04]  /*2610*/  REDG.E.ADD.F32.FTZ.RN.STRONG.GPU desc[UR14][R22.64+0x10], R29 ;  /* 0x0000101d160079a6 */ /* 0x0103e8000c12f30e */
[----:B------:R1:W-:Y:S04]  /*2620*/  REDG.E.ADD.F32.FTZ.RN.STRONG.GPU desc[UR14][R14.64+0x14], R27 ;  /* 0x0000141b0e0079a6 */ /* 0x0003e8000c12f30e */
[----:B------:R1:W-:Y:S04]  /*2630*/  REDG.E.ADD.F32.FTZ.RN.STRONG.GPU desc[UR14][R24.64+0x18], R26 ;  /* 0x0000181a180079a6 */ /* 0x0003e8000c12f30e */
[----:B0-----:R1:W-:Y:S01]  /*2640*/  REDG.E.ADD.F32.FTZ.RN.STRONG.GPU desc[UR14][R22.64+0x1c], R21 ;  /* 0x00001c15160079a6 */ /* 0x0013e2000c12f30e */
[----:B------:R-:W-:-:S04]  /*2650*/  UIADD3 UR6, UPT, UPT, UR6, 0x8, URZ ;  /* 0x0000000806067890 */ /* 0x000fc8000fffe0ff */
[----:B------:R-:W-:-:S09]  /*2660*/  UISETP.NE.AND UP2, UPT, UR6, UR10, UPT ;  /* 0x0000000a0600728c */ /* 0x000fd2000bf45270 */
[----:B-1----:R-:W-:Y:S05]  /*2670*/  BRA.U UP2, `(.L_x_157) ;  /* 0xfffffffd028c7547 */ /* 0x002fea000b83ffff */
[----:B------:R-:W-:-:S05]  /*2680*/  UMOV UR6, UR10 ;  /* 0x0000000a00067c82 */ /* 0x000fca0008000000 */
.L_x_156:
[----:B------:R-:W-:-:S09]  /*2690*/  UISETP.NE.AND UP2, UPT, UR20, URZ, UPT ;  /* 0x000000ff1400728c */ /* 0x000fd2000bf45270 */
[----:B------:R-:W-:Y:S05]  /*26a0*/  BRA.U !UP2, `(.L_x_158) ;  /* 0x000000050a007547 */ /* 0x000fea000b800000 */
[----:B------:R-:W-:Y:S02]  /*26b0*/  UIADD3 UR7, UPT, UPT, UR20, -0x1, URZ ;  /* 0xffffffff14077890 */ /* 0x000fe4000fffe0ff */
[----:B------:R-:W-:Y:S02]  /*26c0*/  ULOP3.LUT UP3, UR16, UR13, 0x3, URZ, 0xc0, !UPT ;  /* 0x000000030d107892 */ /* 0x000fe4000f86c0ff */
[----:B------:R-:W-:-:S09]  /*26d0*/  UISETP.GE.U32.AND UP2, UPT, UR7, 0x3, UPT ;  /* 0x000000030700788c */ /* 0x000fd2000bf46070 */
[----:B------:R-:W-:Y:S05]  /*26e0*/  BRA.U !UP2, `(.L_x_159) ;  /* 0x000000010a647547 */ /* 0x000fea000b800000 */
[----:B------:R-:W1:Y:S01]  /*26f0*/  S2UR UR9, SR_CgaCtaId ;  /* 0x00000000000979c3 */ /* 0x000e620000008800 */
[----:B------:R-:W-:Y:S01]  /*2700*/  UMOV UR8, 0x400 ;  /* 0x0000040000087882 */ /* 0x000fe20000000000 */
[----:B------:R-:W-:Y:S02]  /*2710*/  UIADD3 UR7, UPT, UPT, UR12, UR6, URZ ;  /* 0x000000060c077290 */ /* 0x000fe4000fffe0ff */
[----:B-1----:R-:W-:-:S04]  /*2720*/  ULEA UR8, UR9, UR8, 0x18 ;  /* 0x0000000809087291 */ /* 0x002fc8000f8ec0ff */
[----:B------:R-:W-:-:S07]  /*2730*/  ULEA UR7, UR7, UR8, 0x2 ;  /* 0x0000000807077291 */ /* 0x000fce000f8e10ff */
[----:B------:R-:W1:Y:S02]  /*2740*/  LDCU.64 UR8, c[0x0][0x388] ;  /* 0x00007100ff0877ac */ /* 0x000e640008000a00 */
[----:B------:R-:W2:Y:S04]  /*2750*/  LDS R28, [UR7] ;  /* 0x00000007ff1c7984 */ /* 0x000ea80008000800 */
[----:B0-----:R-:W0:Y:S04]  /*2760*/  LDS R15, [UR7+0x4] ;  /* 0x00000407ff0f7984 */ /* 0x001e280008000800 */
[----:B------:R-:W3:Y:S04]  /*2770*/  LDS R21, [UR7+0x8] ;  /* 0x00000807ff157984 */ /* 0x000ee80008000800 */
[----:B------:R-:W4:Y:S01]  /*2780*/  LDS R29, [UR7+0xc] ;  /* 0x00000c07ff1d7984 */ /* 0x000f220008000800 */
[----:B------:R-:W-:-:S04]  /*2790*/  UIADD3 UR7, UPT, UPT, UR11, UR6, URZ ;  /* 0x000000060b077290 */ /* 0x000fc8000fffe0ff */
[----:B-1----:R-:W-:-:S06]  /*27a0*/  UIMAD.WIDE UR8, UR7, 0x4, UR8 ;  /* 0x00000004070878a5 */ /* 0x002fcc000f8e0208 */
[----:B------:R-:W-:Y:S01]  /*27b0*/  IMAD.U32 R26, RZ, RZ, UR8 ;  /* 0x00000008ff1a7e24 */ /* 0x000fe2000f8e00ff */
[----:B------:R-:W-:Y:S01]  /*27c0*/  MOV R27, UR9 ;  /* 0x00000009001b7c02 */ /* 0x000fe20008000f00 */
[----:B------:R-:W-:Y:S01]  /*27d0*/  IMAD.U32 R25, RZ, RZ, UR9 ;  /* 0x00000009ff197e24 */ /* 0x000fe2000f8e00ff */
[----:B------:R-:W-:Y:S01]  /*27e0*/  MOV R24, UR8 ;  /* 0x0000000800187c02 */ /* 0x000fe20008000f00 */
[----:B------:R-:W-:Y:S01]  /*27f0*/  IMAD.U32 R14, RZ, RZ, UR8 ;  /* 0x00000008ff0e7e24 */ /* 0x000fe2000f8e00ff */
[----:B------:R-:W-:Y:S02]  /*2800*/  MOV R22, UR8 ;  /* 0x0000000800167c02 */ /* 0x000fe40008000f00 */
[----:B------:R-:W-:Y:S01]  /*2810*/  MOV R23, UR9 ;  /* 0x0000000900177c02 */ /* 0x000fe20008000f00 */
[----:B--2---:R-:W-:Y:S04]  /*2820*/  REDG.E.ADD.F32.FTZ.RN.STRONG.GPU desc[UR14][R26.64], R28 ;  /* 0x0000001c1a0079a6 */ /* 0x004fe8000c12f30e */
[----:B0-----:R0:W-:Y:S04]  /*2830*/  REDG.E.ADD.F32.FTZ.RN.STRONG.GPU desc[UR14][R24.64+0x4], R15 ;  /* 0x0000040f180079a6 */ /* 0x0011e8000c12f30e */
[----:B---3--:R1:W-:Y:S01]  /*2840*/  REDG.E.ADD.F32.FTZ.RN.STRONG.GPU desc[UR14][R22.64+0x8], R21 ;  /* 0x00000815160079a6 */ /* 0x0083e2000c12f30e */
[----:B0-----:R-:W-:-:S05]  /*2850*/  MOV R15, UR9 ;  /* 0x00000009000f7c02 */ /* 0x001fca0008000f00 */
[----:B----4-:R1:W-:Y:S01]  /*2860*/  REDG.E.ADD.F32.FTZ.RN.STRONG.GPU desc[UR14][R14.64+0xc], R29 ;  /* 0x00000c1d0e0079a6 */ /* 0x0103e2000c12f30e */
[----:B------:R-:W-:-:S12]  /*2870*/  UIADD3 UR6, UPT, UPT, UR6, 0x4, URZ ;  /* 0x0000000406067890 */ /* 0x000fd8000fffe0ff */
.L_x_159:
[----:B------:R-:W-:Y:S05]  /*2880*/  BRA.U !UP3, `(.L_x_158) ;  /* 0x000000010b887547 */ /* 0x000fea000b800000 */
[----:B------:R-:W-:Y:S02]  /*2890*/  UISETP.NE.AND UP2, UPT, UR16, 0x1, UPT ;  /* 0x000000011000788c */ /* 0x000fe4000bf45270 */
[----:B------:R-:W-:-:S04]  /*28a0*/  ULOP3.LUT UR7, UR13, 0x1, URZ, 0xc0, !UPT ;  /* 0x000000010d077892 */ /* 0x000fc8000f8ec0ff */
[----:B------:R-:W-:-:S03]  /*28b0*/  UISETP.NE.U32.AND UP3, UPT, UR7, 0x1, UPT ;  /* 0x000000010700788c */ /* 0x000fc6000bf65070 */
[----:B------:R-:W-:Y:S08]  /*28c0*/  BRA.U !UP2, `(.L_x_160) ;  /* 0x000000010a447547 */ /* 0x000ff0000b800000 */
[----:B------:R-:W2:Y:S01]  /*28d0*/  S2UR UR9, SR_CgaCtaId ;  /* 0x00000000000979c3 */ /* 0x000ea20000008800 */
[----:B------:R-:W-:Y:S01]  /*28e0*/  UMOV UR8, 0x400 ;  /* 0x0000040000087882 */ /* 0x000fe20000000000 */
[----:B------:R-:W-:Y:S02]  /*28f0*/  UIADD3 UR7, UPT, UPT, UR12, UR6, URZ ;  /* 0x000000060c077290 */ /* 0x000fe4000fffe0ff */
[----:B--2---:R-:W-:-:S04]  /*2900*/  ULEA UR8, UR9, UR8, 0x18 ;  /* 0x0000000809087291 */ /* 0x004fc8000f8ec0ff */
[----:B------:R-:W-:-:S07]  /*2910*/  ULEA UR7, UR7, UR8, 0x2 ;  /* 0x0000000807077291 */ /* 0x000fce000f8e10ff */
[----:B------:R-:W2:Y:S02]  /*2920*/  LDCU.64 UR8, c[0x0][0x388] ;  /* 0x00007100ff0877ac */ /* 0x000ea40008000a00 */
[----:B-1----:R-:W1:Y:S04]  /*2930*/  LDS R21, [UR7] ;  /* 0x00000007ff157984 */ /* 0x002e680008000800 */
[----:B------:R-:W3:Y:S01]  /*2940*/  LDS R25, [UR7+0x4] ;  /* 0x00000407ff197984 */ /* 0x000ee20008000800 */
[----:B------:R-:W-:-:S04]  /*2950*/  UIADD3 UR7, UPT, UPT, UR11, UR6, URZ ;  /* 0x000000060b077290 */ /* 0x000fc8000fffe0ff */
[----:B--2---:R-:W-:-:S06]  /*2960*/  UIMAD.WIDE UR8, UR7, 0x4, UR8 ;  /* 0x00000004070878a5 */ /* 0x004fcc000f8e0208 */
[----:B------:R-:W-:Y:S01]  /*2970*/  MOV R22, UR8 ;  /* 0x0000000800167c02 */ /* 0x000fe20008000f00 */
[----:B------:R-:W-:Y:S01]  /*2980*/  IMAD.U32 R23, RZ, RZ, UR9 ;  /* 0x00000009ff177e24 */ /* 0x000fe2000f8e00ff */
[----:B0-----:R-:W-:Y:S02]  /*2990*/  MOV R14, UR8 ;  /* 0x00000008000e7c02 */ /* 0x001fe40008000f00 */
[----:B------:R-:W-:Y:S02]  /*29a0*/  MOV R15, UR9 ;  /* 0x00000009000f7c02 */ /* 0x000fe40008000f00 */
[----:B-1----:R2:W-:Y:S04]  /*29b0*/  REDG.E.ADD.F32.FTZ.RN.STRONG.GPU desc[UR14][R22.64], R21 ;  /* 0x00000015160079a6 */ /* 0x0025e8000c12f30e */
[----:B---3--:R2:W-:Y:S01]  /*29c0*/  REDG.E.ADD.F32.FTZ.RN.STRONG.GPU desc[UR14][R14.64+0x4], R25 ;  /* 0x000004190e0079a6 */ /* 0x0085e2000c12f30e */
[----:B------:R-:W-:-:S12]  /*29d0*/  UIADD3 UR6, UPT, UPT, UR6, 0x2, URZ ;  /* 0x0000000206067890 */ /* 0x000fd8000fffe0ff */
.L_x_160:
[----:B------:R-:W-:Y:S05]  /*29e0*/  BRA.U UP3, `(.L_x_158) ;  /* 0x0000000103307547 */ /* 0x000fea000b800000 */
[----:B------:R-:W3:Y:S01]  /*29f0*/  S2UR UR9, SR_CgaCtaId ;  /* 0x00000000000979c3 */ /* 0x000ee20000008800 */
[----:B------:R-:W-:Y:S01]  /*2a00*/  UMOV UR8, 0x400 ;  /* 0x0000040000087882 */ /* 0x000fe20000000000 */
[----:B------:R-:W-:Y:S02]  /*2a10*/  UIADD3 UR7, UPT, UPT, UR12, UR6, URZ ;  /* 0x000000060c077290 */ /* 0x000fe4000fffe0ff */
[----:B------:R-:W-:Y:S02]  /*2a20*/  UIADD3 UR6, UPT, UPT, UR11, UR6, URZ ;  /* 0x000000060b067290 */ /* 0x000fe4000fffe0ff */
[----:B---3--:R-:W-:-:S04]  /*2a30*/  ULEA UR8, UR9, UR8, 0x18 ;  /* 0x0000000809087291 */ /* 0x008fc8000f8ec0ff */
[----:B------:R-:W-:-:S07]  /*2a40*/  ULEA UR7, UR7, UR8, 0x2 ;  /* 0x0000000807077291 */ /* 0x000fce000f8e10ff */
[----:B------:R-:W3:Y:S02]  /*2a50*/  LDCU.64 UR8, c[0x0][0x388] ;  /* 0x00007100ff0877ac */ /* 0x000ee40008000a00 */
[----:B-12---:R-:W1:Y:S01]  /*2a60*/  LDS R21, [UR7] ;  /* 0x00000007ff157984 */ /* 0x006e620008000800 */
[----:B---3--:R-:W-:-:S06]  /*2a70*/  UIMAD.WIDE UR6, UR6, 0x4, UR8 ;  /* 0x00000004060678a5 */ /* 0x008fcc000f8e0208 */
[----:B0-----:R-:W-:Y:S01]  /*2a80*/  IMAD.U32 R14, RZ, RZ, UR6 ;  /* 0x00000006ff0e7e24 */ /* 0x001fe2000f8e00ff */
[----:B------:R-:W-:-:S05]  /*2a90*/  MOV R15, UR7 ;  /* 0x00000007000f7c02 */ /* 0x000fca0008000f00 */
[----:B-1----:R3:W-:Y:S02]  /*2aa0*/  REDG.E.ADD.F32.FTZ.RN.STRONG.GPU desc[UR14][R14.64], R21 ;  /* 0x000000150e0079a6 */ /* 0x0027e4000c12f30e */
.L_x_158:
[----:B------:R-:W-:Y:S05]  /*2ab0*/  BRA.U UP1, `(.L_x_161) ;  /* 0xfffffff9014c7547 */ /* 0x000fea000b83ffff */
.L_x_155:
[----:B------:R-:W-:Y:S05]  /*2ac0*/  BSYNC.RECONVERGENT B0 ;  /* 0x0000000000007941 */ /* 0x000fea0003800200 */
.L_x_154:
[----:B------:R-:W-:Y:S06]  /*2ad0*/  BAR.SYNC.DEFER_BLOCKING 0x0 ;  /* 0x0000000000007b1d */ /* 0x000fec0000010000 */
[----:B------:R-:W-:Y:S05]  /*2ae0*/  BRA.U UP0, `(.L_x_162) ;  /* 0xffffffd500cc7547 */ /* 0x000fea000b83ffff */
.L_x_84:
[----:B-----5:R-:W1:Y:S01]  /*2af0*/  LDC.64 R2, c[0x0][0x398] ;  /* 0x0000e600ff027b82 */ /* 0x020e620000000a00 */
[----:B------:R-:W-:Y:S02]  /*2b00*/  HFMA2 R5, -RZ, RZ, 0, 5.9604644775390625e-08 ;  /* 0x00000001ff057431 */ /* 0x000fe400000001ff */
[----:B-123--:R-:W-:-:S05]  /*2b10*/  IMAD.WIDE R20, R20, 0x4, R2 ;  /* 0x0000000414147825 */ /* 0x00efca00078e0202 */
[----:B------:R-:W-:Y:S01]  /*2b20*/  REDG.E.ADD.STRONG.GPU desc[UR14][R20.64], R5 ;  /* 0x000000051400798e */ /* 0x000fe2000c12e10e */
[----:B------:R-:W-:Y:S05]  /*2b30*/  EXIT ;  /* 0x000000000000794d */ /* 0x000fea0003800000 */
.L_x_163:
        /* <DEDUP_REMOVED lines=12> */
.L_x_181:


//--------------------- .text._Z36generate_new_center_transpose_unusedPfS_PiS0_ --------------------------
	.section	.text._Z36generate_new_center_transpose_unusedPfS_PiS0_,"ax",@progbits
	.align	128
        .global         _Z36generate_new_center_transpose_unusedPfS_PiS0_
        .type           _Z36generate_new_center_transpose_unusedPfS_PiS0_,@function
        .size           _Z36generate_new_center_transpose_unusedPfS_PiS0_,(.L_x_182 - _Z36generate_new_center_transpose_unusedPfS_PiS0_)
        .other          _Z36generate_new_center_transpose_unusedPfS_PiS0_,@"STO_CUDA_ENTRY STV_DEFAULT"
_Z36generate_new_center_transpose_unusedPfS_PiS0_:
.text._Z36generate_new_center_transpose_unusedPfS_PiS0_:
        /* <DEDUP_REMOVED lines=11> */
[----:B-1----:R-:W3:Y:S01]  /*00b0*/  LDG.E R0, desc[UR4][R6.64] ;  /* 0x0000000406007981 */ /* 0x002ee2000c1e1900 */
[----:B--2---:R-:W-:Y:S02]  /*00c0*/  IMAD.WIDE R4, R3, 0x4, R4 ;  /* 0x0000000403047825 */ /* 0x004fe400078e0204 */
[----:B------:R-:W0:Y:S03]  /*00d0*/  LDC.64 R2, c[0x0][0x388] ;  /* 0x0000e200ff027b82 */ /* 0x000e260000000a00 */
[----:B------:R-:W2:Y:S01]  /*00e0*/  LDG.E R11, desc[UR4][R4.64] ;  /* 0x00000004040b7981 */ /* 0x000ea2000c1e1900 */
[----:B---3--:R-:W-:-:S04]  /*00f0*/  IMAD.SHL.U32 R9, R0, 0x10, RZ ;  /* 0x0000001000097824 */ /* 0x008fc800078e00ff */
[----:B0-----:R-:W-:-:S05]  /*0100*/  IMAD.WIDE R2, R9, 0x4, R2 ;  /* 0x0000000409027825 */ /* 0x001fca00078e0202 */
[----:B--2---:R0:W-:Y:S04]  /*0110*/  REDG.E.ADD.F32.FTZ.RN.STRONG.GPU desc[UR4][R2.64], R11 ;  /* 0x0000000b020079a6 */ /* 0x0041e8000c12f304 */
[----:B------:R-:W2:Y:S01]  /*0120*/  LDG.E R13, desc[UR4][R4.64+0x400000] ;  /* 0x40000004040d7981 */ /* 0x000ea2000c1e1900 */
[----:B------:R-:W-:-:S05]  /*0130*/  IADD3 R8, P0, PT, R4, 0x1000000, RZ ;  /* 0x0100000004087810 */ /* 0x000fca0007f1e0ff */
[----:B------:R-:W-:Y:S01]  /*0140*/  IMAD.X R9, RZ, RZ, R5, P0 ;  /* 0x000000ffff097224 */ /* 0x000fe200000e0605 */
[----:B--2---:R1:W-:Y:S04]  /*0150*/  REDG.E.ADD.F32.FTZ.RN.STRONG.GPU desc[UR4][R2.64+0x4], R13 ;  /* 0x0000040d020079a6 */ /* 0x0043e8000c12f304 */
[----:B------:R-:W2:Y:S04]  /*0160*/  LDG.E R15, desc[UR4][R8.64+-0x800000] ;  /* 0x80000004080f7981 */ /* 0x000ea8000c1e1900 */
[----:B--2---:R2:W-:Y:S04]  /*0170*/  REDG.E.ADD.F32.FTZ.RN.STRONG.GPU desc[UR4][R2.64+0x8], R15 ;  /* 0x0000080f020079a6 */ /* 0x0045e8000c12f304 */
[----:B------:R-:W3:Y:S04]  /*0180*/  LDG.E R17, desc[UR4][R8.64+-0x400000] ;  /* 0xc000000408117981 */ /* 0x000ee8000c1e1900 */
[----:B---3--:R3:W-:Y:S04]  /*0190*/  REDG.E.ADD.F32.FTZ.RN.STRONG.GPU desc[UR4][R2.64+0xc], R17 ;  /* 0x00000c11020079a6 */ /* 0x0087e8000c12f304 */
[----:B------:R-:W4:Y:S01]  /*01a0*/  LDG.E R19, desc[UR4][R8.64] ;  /* 0x0000000408137981 */ /* 0x000f22000c1e1900 */
[----:B------:R-:W-:-:S03]  /*01b0*/  IADD3 R6, P0, PT, R4, 0x2000000, RZ ;  /* 0x0200000004067810 */ /* 0x000fc60007f1e0ff */
[----:B----4-:R4:W-:Y:S04]  /*01c0*/  REDG.E.ADD.F32.FTZ.RN.STRONG.GPU desc[UR4][R2.64+0x10], R19 ;  /* 0x00001013020079a6 */ /* 0x0109e8000c12f304 */
[----:B0-----:R-:W5:Y:S01]  /*01d0*/  LDG.E R11, desc[UR4][R8.64+0x400000] ;  /* 0x40000004080b7981 */ /* 0x001f62000c1e1900 */
[----:B------:R-:W-:-:S03]  /*01e0*/  IADD3.X R7, PT, PT, RZ, R5, RZ, P0, !PT ;  /* 0x00000005ff077210 */ /* 0x000fc600007fe4ff */
[----:B-----5:R0:W-:Y:S04]  /*01f0*/  REDG.E.ADD.F32.FTZ.RN.STRONG.GPU desc[UR4][R2.64+0x14], R11 ;  /* 0x0000140b020079a6 */ /* 0x0201e8000c12f304 */
[----:B-1----:R-:W5:Y:S04]  /*0200*/  LDG.E R13, desc[UR4][R6.64+-0x800000] ;  /* 0x80000004060d7981 */ /* 0x002f68000c1e1900 */
[----:B-----5:R1:W-:Y:S04]  /*0210*/  REDG.E.ADD.F32.FTZ.RN.STRONG.GPU desc[UR4][R2.64+0x18], R13 ;  /* 0x0000180d020079a6 */ /* 0x0203e8000c12f304 */
[----:B--2---:R-:W2:Y:S04]  /*0220*/  LDG.E R15, desc[UR4][R6.64+-0x400000] ;  /* 0xc0000004060f7981 */ /* 0x004ea8000c1e1900 */
[----:B--2---:R2:W-:Y:S04]  /*0230*/  REDG.E.ADD.F32.FTZ.RN.STRONG.GPU desc[UR4][R2.64+0x1c], R15 ;  /* 0x00001c0f020079a6 */ /* 0x0045e8000c12f304 */
[----:B---3--:R-:W3:Y:S01]  /*0240*/  LDG.E R17, desc[UR4][R6.64] ;  /* 0x0000000406117981 */ /* 0x008ee2000c1e1900 */
[----:B------:R-:W-:-:S03]  /*0250*/  IADD3 R8, P0, PT, R4, 0x3000000, RZ ;  /* 0x0300000004087810 */ /* 0x000fc60007f1e0ff */
[----:B---3--:R3:W-:Y:S04]  /*0260*/  REDG.E.ADD.F32.FTZ.RN.STRONG.GPU desc[UR4][R2.64+0x20], R17 ;  /* 0x00002011020079a6 */ /* 0x0087e8000c12f304 */
[----:B----4-:R-:W4:Y:S01]  /*0270*/  LDG.E R19, desc[UR4][R6.64+0x400000] ;  /* 0x4000000406137981 */ /* 0x010f22000c1e1900 */
[----:B------:R-:W-:-:S03]  /*0280*/  IMAD.X R9, RZ, RZ, R5, P0 ;  /* 0x000000ffff097224 */ /* 0x000fc600000e0605 */
[----:B----4-:R4:W-:Y:S04]  /*0290*/  REDG.E.ADD.F32.FTZ.RN.STRONG.GPU desc[UR4][R2.64+0x24], R19 ;  /* 0x00002413020079a6 */ /* 0x0109e8000c12f304 */
[----:B0-----:R-:W5:Y:S04]  /*02a0*/  LDG.E R11, desc[UR4][R8.64+-0x800000] ;  /* 0x80000004080b7981 */ /* 0x001f68000c1e1900 */
[----:B-----5:R-:W-:Y:S04]  /*02b0*/  REDG.E.ADD.F32.FTZ.RN.STRONG.GPU desc[UR4][R2.64+0x28], R11 ;  /* 0x0000280b020079a6 */ /* 0x020fe8000c12f304 */
[----:B-1----:R-:W5:Y:S04]  /*02c0*/  LDG.E R13, desc[UR4][R8.64+-0x400000] ;  /* 0xc0000004080d7981 */ /* 0x002f68000c1e1900 */
[----:B-----5:R0:W-:Y:S04]  /*02d0*/  REDG.E.ADD.F32.FTZ.RN.STRONG.GPU desc[UR4][R2.64+0x2c], R13 ;  /* 0x00002c0d020079a6 */ /* 0x0201e8000c12f304 */
[----:B--2---:R-:W2:Y:S01]  /*02e0*/  LDG.E R15, desc[UR4][R8.64] ;  /* 0x00000004080f7981 */ /* 0x004ea2000c1e1900 */
[----:B------:R-:W-:-:S03]  /*02f0*/  IADD3 R6, P0, PT, R4, 0x4000000, RZ ;  /* 0x0400000004067810 */ /* 0x000fc60007f1e0ff */
[----:B--2---:R-:W-:Y:S04]  /*0300*/  REDG.E.ADD.F32.FTZ.RN.STRONG.GPU desc[UR4][R2.64+0x30], R15 ;  /* 0x0000300f020079a6 */ /* 0x004fe8000c12f304 */
[----:B---3--:R-:W2:Y:S01]  /*0310*/  LDG.E R17, desc[UR4][R8.64+0x400000] ;  /* 0x4000000408117981 */ /* 0x008ea2000c1e1900 */
[----:B------:R-:W-:Y:S02]  /*0320*/  IADD3.X R7, PT, PT, RZ, R5, RZ, P0, !PT ;  /* 0x00000005ff077210 */ /* 0x000fe400007fe4ff */
[----:B------:R-:W1:Y:S01]  /*0330*/  LDC.64 R4, c[0x0][0x398] ;  /* 0x0000e600ff047b82 */ /* 0x000e620000000a00 */
[----:B--2---:R-:W-:Y:S04]  /*0340*/  REDG.E.ADD.F32.FTZ.RN.STRONG.GPU desc[UR4][R2.64+0x34], R17 ;  /* 0x00003411020079a6 */ /* 0x004fe8000c12f304 */
[----:B----4-:R-:W2:Y:S01]  /*0350*/  LDG.E R19, desc[UR4][R6.64+-0x800000] ;  /* 0x8000000406137981 */ /* 0x010ea2000c1e1900 */
[----:B0-----:R-:W-:-:S02]  /*0360*/  HFMA2 R13, -RZ, RZ, 0, 5.9604644775390625e-08 ;  /* 0x00000001ff0d7431 */ /* 0x001fc400000001ff */
[----:B-1----:R-:W-:Y:S01]  /*0370*/  IMAD.WIDE R4, R0, 0x4, R4 ;  /* 0x0000000400047825 */ /* 0x002fe200078e0204 */
[----:B--2---:R-:W-:Y:S04]  /*0380*/  REDG.E.ADD.F32.FTZ.RN.STRONG.GPU desc[UR4][R2.64+0x38], R19 ;  /* 0x00003813020079a6 */ /* 0x004fe8000c12f304 */
[----:B------:R-:W2:Y:S04]  /*0390*/  LDG.E R11, desc[UR4][R6.64+-0x400000] ;  /* 0xc0000004060b7981 */ /* 0x000ea8000c1e1900 */
[----:B--2---:R-:W-:Y:S04]  /*03a0*/  REDG.E.ADD.F32.FTZ.RN.STRONG.GPU desc[UR4][R2.64+0x3c], R11 ;  /* 0x00003c0b020079a6 */ /* 0x004fe8000c12f304 */
[----:B------:R-:W-:Y:S01]  /*03b0*/  REDG.E.ADD.STRONG.GPU desc[UR4][R4.64], R13 ;  /* 0x0000000d0400798e */ /* 0x000fe2000c12e104 */
[----:B------:R-:W-:Y:S05]  /*03c0*/  EXIT ;  /* 0x000000000000794d */ /* 0x000fea0003800000 */
.L_x_164:
        /* <DEDUP_REMOVED lines=11> */
.L_x_182:


//--------------------- .text._Z30calc_distance_transpose_unusedPfPiS_iii --------------------------
	.section	.text._Z30calc_distance_transpose_unusedPfPiS_iii,"ax",@progbits
	.align	128
        .global         _Z30calc_distance_transpose_unusedPfPiS_iii
        .type           _Z30calc_distance_transpose_unusedPfPiS_iii,@function
        .size           _Z30calc_distance_transpose_unusedPfPiS_iii,(.L_x_183 - _Z30calc_distance_transpose_unusedPfPiS_iii)
        .other          _Z30calc_distance_transpose_unusedPfPiS_iii,@"STO_CUDA_ENTRY STV_DEFAULT"
_Z30calc_distance_transpose_unusedPfPiS_iii:
.text._Z30calc_distance_transpose_unusedPfPiS_iii:
        /* <DEDUP_REMOVED lines=21> */
[----:B------:R-:W-:Y:S01]  /*0150*/  IADD3.X R29, PT, PT, RZ, R7, RZ, P0, !PT ;  /* 0x00000007ff1d7210 */ /* 0x000fe200007fe4ff */
[----:B------:R-:W5:Y:S01]  /*0160*/  LDG.E R12, desc[UR6][R6.64+0x400000] ;  /* 0x40000006060c7981 */ /* 0x000f62000c1e1900 */
[----:B------:R-:W-:-:S03]  /*0170*/  IADD3 R8, P2, PT, R6, 0x3000000, RZ ;  /* 0x0300000006087810 */ /* 0x000fc60007f5e0ff */
[----:B------:R-:W5:Y:S04]  /*0180*/  LDG.E R13, desc[UR6][R28.64+-0x800000] ;  /* 0x800000061c0d7981 */ /* 0x000f68000c1e1900 */
[----:B------:R-:W5:Y:S04]  /*0190*/  LDG.E R14, desc[UR6][R28.64+-0x400000] ;  /* 0xc00000061c0e7981 */ /* 0x000f68000c1e1900 */
[----:B------:R-:W5:Y:S04]  /*01a0*/  LDG.E R15, desc[UR6][R28.64] ;  /* 0x000000061c0f7981 */ /* 0x000f68000c1e1900 */
[----:B------:R0:W5:Y:S02]  /*01b0*/  LDG.E R16, desc[UR6][R28.64+0x400000] ;  /* 0x400000061c107981 */ /* 0x000164000c1e1900 */
[----:B0-----:R-:W0:Y:S08]  /*01c0*/  I2F.U32.RP R28, UR5 ;  /* 0x00000005001c7d06 */ /* 0x001e300008209000 */
[----:B0-----:R-:W0:Y:S01]  /*01d0*/  MUFU.RCP R28, R28 ;  /* 0x0000001c001c7308 */ /* 0x001e220000001000 */
[----:B------:R-:W-:Y:S01]  /*01e0*/  IADD3 R4, P3, PT, R6, 0x4000000, RZ ;  /* 0x0400000006047810 */ /* 0x000fe20007f7e0ff */
[----:B------:R-:W-:Y:S01]  /*01f0*/  IMAD.X R31, RZ, RZ, R7, P1 ;  /* 0x000000ffff1f7224 */ /* 0x000fe200008e0607 */
[----:B------:R-:W-:-:S02]  /*0200*/  IADD3.X R9, PT, PT, RZ, R7, RZ, P2, !PT ;  /* 0x00000007ff097210 */ /* 0x000fc400017fe4ff */
[----:B------:R-:W-:Y:S02]  /*0210*/  IADD3.X R5, PT, PT, RZ, R7, RZ, P3, !PT ;  /* 0x00000007ff057210 */ /* 0x000fe40001ffe4ff */
[----:B0-----:R-:W-:Y:S01]  /*0220*/  IADD3 R29, PT, PT, R28, 0xffffffe, RZ ;  /* 0x0ffffffe1c1d7810 */ /* 0x001fe20007ffe0ff */
[----:B------:R-:W-:Y:S01]  /*0230*/  HFMA2 R6, -RZ, RZ, 0, 0 ;  /* 0x00000000ff067431 */ /* 0x000fe200000001ff */
[----:B------:R-:W5:Y:S02]  /*0240*/  LDG.E R17, desc[UR6][R30.64+-0x800000] ;  /* 0x800000061e117981 */ /* 0x000f64000c1e1900 */
[----:B------:R-:W0:Y:S02]  /*0250*/  F2I.FTZ.U32.TRUNC.NTZ R7, R29 ;  /* 0x0000001d00077305 */ /* 0x000e24000021f000 */
[----:B------:R-:W5:Y:S04]  /*0260*/  LDG.E R18, desc[UR6][R30.64+-0x400000] ;  /* 0xc00000061e127981 */ /* 0x000f68000c1e1900 */
[----:B------:R-:W5:Y:S04]  /*0270*/  LDG.E R19, desc[UR6][R30.64] ;  /* 0x000000061e137981 */ /* 0x000f68000c1e1900 */
[----:B------:R0:W5:Y:S01]  /*0280*/  LDG.E R20, desc[UR6][R30.64+0x400000] ;  /* 0x400000061e147981 */ /* 0x000162000c1e1900 */
[----:B------:R-:W-:-:S03]  /*0290*/  ISETP.NE.U32.AND P1, PT, RZ, UR5, PT ;  /* 0x00000005ff007c0c */ /* 0x000fc6000bf25070 */
[----:B------:R-:W5:Y:S04]  /*02a0*/  LDG.E R21, desc[UR6][R8.64+-0x800000] ;  /* 0x8000000608157981 */ /* 0x000f68000c1e1900 */
[----:B------:R-:W5:Y:S01]  /*02b0*/  LDG.E R22, desc[UR6][R8.64+-0x400000] ;  /* 0xc000000608167981 */ /* 0x000f62000c1e1900 */
[----:B0-----:R-:W-:-:S03]  /*02c0*/  IMAD.MOV R31, RZ, RZ, -R7 ;  /* 0x000000ffff1f7224 */ /* 0x001fc600078e0a07 */
[----:B------:R-:W5:Y:S01]  /*02d0*/  LDG.E R23, desc[UR6][R8.64] ;  /* 0x0000000608177981 */ /* 0x000f62000c1e1900 */
[----:B------:R-:W-:-:S03]  /*02e0*/  IMAD R31, R31, UR5, RZ ;  /* 0x000000051f1f7c24 */ /* 0x000fc6000f8e02ff */
[----:B------:R0:W5:Y:S01]  /*02f0*/  LDG.E R24, desc[UR6][R8.64+0x400000] ;  /* 0x4000000608187981 */ /* 0x000162000c1e1900 */
[----:B------:R-:W-:Y:S01]  /*0300*/  IMAD.HI.U32 R6, R7, R31, R6 ;  /* 0x0000001f07067227 */ /* 0x000fe200078e0006 */
[----:B------:R-:W-:Y:S02]  /*0310*/  MOV R7, R27 ;  /* 0x0000001b00077202 */ /* 0x000fe40000000f00 */
[----:B------:R-:W5:Y:S04]  /*0320*/  LDG.E R25, desc[UR6][R4.64+-0x800000] ;  /* 0x8000000604197981 */ /* 0x000f68000c1e1900 */
[----:B------:R1:W5:Y:S01]  /*0330*/  LDG.E R26, desc[UR6][R4.64+-0x400000] ;  /* 0xc0000006041a7981 */ /* 0x000362000c1e1900 */
[----:B0-----:R-:W-:Y:S01]  /*0340*/  LOP3.LUT R8, RZ, UR5, RZ, 0x33, !PT ;  /* 0x00000005ff087c12 */ /* 0x001fe2000f8e33ff */
[----:B------:R-:W-:Y:S01]  /*0350*/  UIADD3 UR4, UPT, UPT, -UR5, URZ, URZ ;  /* 0x000000ff05047290 */ /* 0x000fe2000fffe1ff */
[----:B-1----:R-:W-:Y:S01]  /*0360*/  MOV R4, 0xffffffff ;  /* 0xffffffff00047802 */ /* 0x002fe20000000f00 */
[----:B------:R-:W-:-:S10]  /*0370*/  IMAD.MOV.U32 R5, RZ, RZ, R10 ;  /* 0x000000ffff057224 */ /* 0x000fd400078e000a */
.L_x_166:
[----:B------:R-:W-:Y:S01]  /*0380*/  IMAD.HI.U32 R9, R6, R7, RZ ;  /* 0x0000000706097227 */ /* 0x000fe200078e00ff */
[----:B------:R-:W-:-:S04]  /*0390*/  UIADD3 UR4, UPT, UPT, UR4, 0x1, URZ ;  /* 0x0000000104047890 */ /* 0x000fc8000fffe0ff */
[----:B------:R-:W-:Y:S01]  /*03a0*/  IADD3 R28, PT, PT, -R9, RZ, RZ ;  /* 0x000000ff091c7210 */ /* 0x000fe20007ffe1ff */
[----:B------:R-:W-:-:S04]  /*03b0*/  UISETP.NE.AND UP0, UPT, UR4, URZ, UPT ;  /* 0x000000ff0400728c */ /* 0x000fc8000bf05270 */
[----:B------:R-:W-:Y:S01]  /*03c0*/  IMAD R9, R28, UR5, R7 ;  /* 0x000000051c097c24 */ /* 0x000fe2000f8e0207 */
[----:B------:R-:W-:-:S04]  /*03d0*/  IADD3 R7, PT, PT, R7, 0x1, RZ ;  /* 0x0000000107077810 */ /* 0x000fc80007ffe0ff */
[----:B------:R-:W-:-:S13]  /*03e0*/  ISETP.GE.U32.AND P0, PT, R9, UR5, PT ;  /* 0x0000000509007c0c */ /* 0x000fda000bf06070 */
[----:B------:R-:W-:-:S04]  /*03f0*/  @P0 IADD3 R9, PT, PT, R9, -UR5, RZ ;  /* 0x8000000509090c10 */ /* 0x000fc8000fffe0ff */
[----:B------:R-:W-:-:S13]  /*0400*/  ISETP.GE.U32.AND P0, PT, R9, UR5, PT ;  /* 0x0000000509007c0c */ /* 0x000fda000bf06070 */
[----:B------:R-:W-:-:S04]  /*0410*/  @P0 IADD3 R9, PT, PT, R9, -UR5, RZ ;  /* 0x8000000509090c10 */ /* 0x000fc8000fffe0ff */
[----:B------:R-:W-:-:S04]  /*0420*/  SEL R9, R8, R9, !P1 ;  /* 0x0000000908097207 */ /* 0x000fc80004800000 */
[C---:B------:R-:W-:Y:S01]  /*0430*/  IADD3 R27, PT, PT, R9.reuse, UR5, RZ ;  /* 0x00000005091b7c10 */ /* 0x040fe2000fffe0ff */
[----:B------:R-:W-:-:S03]  /*0440*/  IMAD.SHL.U32 R30, R9, 0x4, RZ ;  /* 0x00000004091e7824 */ /* 0x000fc600078e00ff */
[C---:B------:R-:W-:Y:S02]  /*0450*/  SHF.L.U32 R31, R27.reuse, 0x2, RZ ;  /* 0x000000021b1f7819 */ /* 0x040fe400000006ff */
[----:B------:R-:W-:Y:S01]  /*0460*/  IADD3 R27, PT, PT, R27, UR5, RZ ;  /* 0x000000051b1b7c10 */ /* 0x000fe2000fffe0ff */
[----:B------:R-:W0:Y:S03]  /*0470*/  LDC R30, c[0x3][R30] ;  /* 0x00c000001e1e7b82 */ /* 0x000e260000000800 */
[C---:B------:R-:W-:Y:S01]  /*0480*/  IADD3 R29, PT, PT, R27.reuse, UR5, RZ ;  /* 0x000000051b1d7c10 */ /* 0x040fe2000fffe0ff */
[----:B------:R-:W-:-:S03]  /*0490*/  IMAD.SHL.U32 R28, R27, 0x4, RZ ;  /* 0x000000041b1c7824 */ /* 0x000fc600078e00ff */
[C---:B------:R-:W-:Y:S01]  /*04a0*/  SHF.L.U32 R35, R29.reuse, 0x2, RZ ;  /* 0x000000021d237819 */ /* 0x040fe200000006ff */
[----:B------:R-:W1:Y:S01]  /*04b0*/  LDC R31, c[0x3][R31] ;  /* 0x00c000001f1f7b82 */ /* 0x000e620000000800 */
[----:B------:R-:W-:-:S05]  /*04c0*/  IADD3 R29, PT, PT, R29, UR5, RZ ;  /* 0x000000051d1d7c10 */ /* 0x000fca000fffe0ff */
[C---:B------:R-:W-:Y:S01]  /*04d0*/  IMAD.SHL.U32 R37, R29.reuse, 0x4, RZ ;  /* 0x000000041d257824 */ /* 0x040fe200078e00ff */
[----:B------:R-:W-:Y:S01]  /*04e0*/  IADD3 R29, PT, PT, R29, UR5, RZ ;  /* 0x000000051d1d7c10 */ /* 0x000fe2000fffe0ff */
[----:B------:R-:W2:Y:S03]  /*04f0*/  LDC R28, c[0x3][R28] ;  /* 0x00c000001c1c7b82 */ /* 0x000ea60000000800 */
[----:B------:R-:W-:-:S04]  /*0500*/  IADD3 R34, PT, PT, R29, UR5, RZ ;  /* 0x000000051d227c10 */ /* 0x000fc8000fffe0ff */
[C---:B------:R-:W-:Y:S01]  /*0510*/  IADD3 R36, PT, PT, R34.reuse, UR5, RZ ;  /* 0x0000000522247c10 */ /* 0x040fe2000fffe0ff */
[----:B0----5:R-:W-:Y:S01]  /*0520*/  FADD R27, R11, -R30 ;  /* 0x8000001e0b1b7221 */ /* 0x021fe20000000000 */
[----:B------:R-:W-:-:S03]  /*0530*/  IMAD.SHL.U32 R30, R34, 0x4, RZ ;  /* 0x00000004221e7824 */ /* 0x000fc600078e00ff */
[----:B------:R-:W-:Y:S02]  /*0540*/  FADD R33, RZ, |R27| ;  /* 0x4000001bff217221 */ /* 0x000fe40000000000 */
[----:B------:R0:W3:Y:S01]  /*0550*/  LDC R27, c[0x3][R35] ;  /* 0x00c00000231b7b82 */ /* 0x0000e20000000800 */
[----:B-1----:R-:W-:Y:S01]  /*0560*/  FADD R32, R12, -R31 ;  /* 0x8000001f0c207221 */ /* 0x002fe20000000000 */
[----:B------:R-:W-:-:S03]  /*0570*/  SHF.L.U32 R31, R36, 0x2, RZ ;  /* 0x00000002241f7819 */ /* 0x000fc600000006ff */
[----:B------:R-:W-:-:S03]  /*0580*/  FADD R33, R33, |R32| ;  /* 0x4000002021217221 */ /* 0x000fc60000000000 */
[----:B------:R-:W1:Y:S01]  /*0590*/  LDC R32, c[0x3][R37] ;  /* 0x00c0000025207b82 */ /* 0x000e620000000800 */
[----:B0-----:R-:W-:Y:S01]  /*05a0*/  SHF.L.U32 R35, R29, 0x2, RZ ;  /* 0x000000021d237819 */ /* 0x001fe200000006ff */
[----:B--2---:R-:W-:Y:S01]  /*05b0*/  FADD R34, R13, -R28 ;  /* 0x8000001c0d227221 */ /* 0x004fe20000000000 */
[----:B------:R-:W-:-:S03]  /*05c0*/  IADD3 R28, PT, PT, R36, UR5, RZ ;  /* 0x00000005241c7c10 */ /* 0x000fc6000fffe0ff */
[----:B------:R-:W-:Y:S01]  /*05d0*/  FADD R33, R33, |R34| ;  /* 0x4000002221217221 */ /* 0x000fe20000000000 */
[----:B------:R-:W-:Y:S01]  /*05e0*/  SHF.L.U32 R34, R28, 0x2, RZ ;  /* 0x000000021c227819 */ /* 0x000fe200000006ff */
[----:B------:R0:W2:Y:S08]  /*05f0*/  LDC R29, c[0x3][R35] ;  /* 0x00c00000231d7b82 */ /* 0x0000b00000000800 */
[----:B------:R-:W4:Y:S08]  /*0600*/  LDC R30, c[0x3][R30] ;  /* 0x00c000001e1e7b82 */ /* 0x000f300000000800 */
[----:B------:R-:W4:Y:S08]  /*0610*/  LDC R31, c[0x3][R31] ;  /* 0x00c000001f1f7b82 */ /* 0x000f300000000800 */
[----:B------:R-:W4:Y:S01]  /*0620*/  LDC R34, c[0x3][R34] ;  /* 0x00c0000022227b82 */ /* 0x000f220000000800 */
[----:B---3--:R-:W-:Y:S01]  /*0630*/  FADD R36, R14, -R27 ;  /* 0x8000001b0e247221 */ /* 0x008fe20000000000 */
[----:B------:R-:W-:-:S03]  /*0640*/  VIADD R27, R28, UR5 ;  /* 0x000000051c1b7c36 */ /* 0x000fc60008000000 */
[----:B------:R-:W-:Y:S02]  /*0650*/  FADD R33, R33, |R36| ;  /* 0x4000002421217221 */ /* 0x000fe40000000000 */
[----:B0-----:R-:W-:Y:S01]  /*0660*/  SHF.L.U32 R35, R27, 0x2, RZ ;  /* 0x000000021b237819 */ /* 0x001fe200000006ff */
[----:B-1----:R-:W-:-:S04]  /*0670*/  FADD R32, R15, -R32 ;  /* 0x800000200f207221 */ /* 0x002fc80000000000 */
[----:B------:R-:W-:Y:S01]  /*0680*/  FADD R32, R33, |R32| ;  /* 0x4000002021207221 */ /* 0x000fe20000000000 */
[----:B--2---:R-:W-:-:S04]  /*0690*/  FADD R29, R16, -R29 ;  /* 0x8000001d101d7221 */ /* 0x004fc80000000000 */
[----:B------:R-:W-:Y:S01]  /*06a0*/  FADD R29, R32, |R29| ;  /* 0x4000001d201d7221 */ /* 0x000fe20000000000 */
[----:B----4-:R-:W-:-:S04]  /*06b0*/  FADD R32, R17, -R30 ;  /* 0x8000001e11207221 */ /* 0x010fc80000000000 */
[----:B------:R-:W-:Y:S01]  /*06c0*/  FADD R29, R29, |R32| ;  /* 0x400000201d1d7221 */ /* 0x000fe20000000000 */
[----:B------:R-:W-:Y:S02]  /*06d0*/  IADD3 R32, PT, PT, R27, UR5, RZ ;  /* 0x000000051b207c10 */ /* 0x000fe4000fffe0ff */
[----:B------:R-:W0:Y:S01]  /*06e0*/  LDC R27, c[0x3][R35] ;  /* 0x00c00000231b7b82 */ /* 0x000e220000000800 */
[----:B------:R-:W-:-:S04]  /*06f0*/  FADD R28, R18, -R31 ;  /* 0x8000001f121c7221 */ /* 0x000fc80000000000 */
[----:B------:R-:W-:Y:S01]  /*0700*/  FADD R29, R29, |R28| ;  /* 0x4000001c1d1d7221 */ /* 0x000fe20000000000 */
[C---:B------:R-:W-:Y:S02]  /*0710*/  SHF.L.U32 R28, R32.reuse, 0x2, RZ ;  /* 0x00000002201c7819 */ /* 0x040fe400000006ff */
[----:B------:R-:W-:Y:S01]  /*0720*/  IADD3 R32, PT, PT, R32, UR5, RZ ;  /* 0x0000000520207c10 */ /* 0x000fe2000fffe0ff */
[----:B------:R-:W-:-:S03]  /*0730*/  FADD R30, R19, -R34 ;  /* 0x80000022131e7221 */ /* 0x000fc60000000000 */
[----:B------:R-:W1:Y:S01]  /*0740*/  LDC R28, c[0x3][R28] ;  /* 0x00c000001c1c7b82 */ /* 0x000e620000000800 */
[C---:B------:R-:W-:Y:S01]  /*0750*/  IMAD.SHL.U32 R33, R32.reuse, 0x4, RZ ;  /* 0x0000000420217824 */ /* 0x040fe200078e00ff */
[----:B------:R-:W-:Y:S01]  /*0760*/  IADD3 R32, PT, PT, R32, UR5, RZ ;  /* 0x0000000520207c10 */ /* 0x000fe2000fffe0ff */
[----:B------:R-:W-:-:S03]  /*0770*/  FADD R34, R29, |R30| ;  /* 0x4000001e1d227221 */ /* 0x000fc60000000000 */
[C---:B------:R-:W-:Y:S02]  /*0780*/  IADD3 R29, PT, PT, R32.reuse, UR5, RZ ;  /* 0x00000005201d7c10 */ /* 0x040fe4000fffe0ff */
[----:B------:R-:W2:Y:S01]  /*0790*/  LDC R33, c[0x3][R33] ;  /* 0x00c0000021217b82 */ /* 0x000ea20000000800 */
[----:B------:R-:W-:Y:S02]  /*07a0*/  SHF.L.U32 R36, R32, 0x2, RZ ;  /* 0x0000000220247819 */ /* 0x000fe400000006ff */
[C---:B------:R-:W-:Y:S01]  /*07b0*/  SHF.L.U32 R31, R29.reuse, 0x2, RZ ;  /* 0x000000021d1f7819 */ /* 0x040fe200000006ff */
[----:B------:R-:W-:-:S04]  /*07c0*/  VIADD R29, R29, UR5 ;  /* 0x000000051d1d7c36 */ /* 0x000fc80008000000 */
[----:B------:R-:W3:Y:S01]  /*07d0*/  LDC R32, c[0x3][R36] ;  /* 0x00c0000024207b82 */ /* 0x000ee20000000800 */
[C---:B------:R-:W-:Y:S02]  /*07e0*/  SHF.L.U32 R30, R29.reuse, 0x2, RZ ;  /* 0x000000021d1e7819 */ /* 0x040fe400000006ff */
[----:B------:R-:W-:-:S04]  /*07f0*/  IADD3 R29, PT, PT, R29, UR5, RZ ;  /* 0x000000051d1d7c10 */ /* 0x000fc8000fffe0ff */
[----:B------:R-:W-:Y:S01]  /*0800*/  SHF.L.U32 R29, R29, 0x2, RZ ;  /* 0x000000021d1d7819 */ /* 0x000fe200000006ff */
[----:B------:R-:W4:Y:S08]  /*0810*/  LDC R31, c[0x3][R31] ;  /* 0x00c000001f1f7b82 */ /* 0x000f300000000800 */
[----:B------:R-:W4:Y:S01]  /*0820*/  LDC R30, c[0x3][R30] ;  /* 0x00c000001e1e7b82 */ /* 0x000f220000000800 */
[----:B0-----:R-:W-:-:S07]  /*0830*/  FADD R27, R20, -R27 ;  /* 0x8000001b141b7221 */ /* 0x001fce0000000000 */
[----:B------:R-:W0:Y:S01]  /*0840*/  LDC R29, c[0x3][R29] ;  /* 0x00c000001d1d7b82 */ /* 0x000e220000000800 */
[----:B------:R-:W-:Y:S01]  /*0850*/  FADD R27, R34, |R27| ;  /* 0x4000001b221b7221 */ /* 0x000fe20000000000 */
[----:B-1----:R-:W-:-:S04]  /*0860*/  FADD R34, R21, -R28 ;  /* 0x8000001c15227221 */ /* 0x002fc80000000000 */
[----:B------:R-:W-:Y:S01]  /*0870*/  FADD R27, R27, |R34| ;  /* 0x400000221b1b7221 */ /* 0x000fe20000000000 */
[----:B--2---:R-:W-:-:S04]  /*0880*/  FADD R34, R22, -R33 ;  /* 0x8000002116227221 */ /* 0x004fc80000000000 */
[----:B------:R-:W-:Y:S01]  /*0890*/  FADD R27, R27, |R34| ;  /* 0x400000221b1b7221 */ /* 0x000fe20000000000 */
[----:B---3--:R-:W-:-:S04]  /*08a0*/  FADD R32, R23, -R32 ;  /* 0x8000002017207221 */ /* 0x008fc80000000000 */
[----:B------:R-:W-:Y:S01]  /*08b0*/  FADD R27, R27, |R32| ;  /* 0x400000201b1b7221 */ /* 0x000fe20000000000 */
[----:B----4-:R-:W-:-:S04]  /*08c0*/  FADD R28, R24, -R31 ;  /* 0x8000001f181c7221 */ /* 0x010fc80000000000 */
[----:B------:R-:W-:Y:S01]  /*08d0*/  FADD R27, R27, |R28| ;  /* 0x4000001c1b1b7221 */ /* 0x000fe20000000000 */
[----:B------:R-:W-:-:S04]  /*08e0*/  FADD R28, R25, -R30 ;  /* 0x8000001e191c7221 */ /* 0x000fc80000000000 */
[----:B------:R-:W-:Y:S01]  /*08f0*/  FADD R27, R27, |R28| ;  /* 0x4000001c1b1b7221 */ /* 0x000fe20000000000 */
[----:B0-----:R-:W-:-:S04]  /*0900*/  FADD R28, R26, -R29 ;  /* 0x8000001d1a1c7221 */ /* 0x001fc80000000000 */
[----:B------:R-:W-:-:S05]  /*0910*/  FADD R28, R27, |R28| ;  /* 0x4000001c1b1c7221 */ /* 0x000fca0000000000 */
[----:B------:R-:W-:-:S04]  /*0920*/  FSETP.GEU.AND P0, PT, R28, R5, PT ;  /* 0x000000051c00720b */ /* 0x000fc80003f0e000 */
[----:B------:R-:W-:Y:S02]  /*0930*/  SEL R4, R9, R4, !P0 ;  /* 0x0000000409047207 */ /* 0x000fe40004000000 */
[----:B------:R-:W-:Y:S01]  /*0940*/  FSEL R5, R28, R5, !P0 ;  /* 0x000000051c057208 */ /* 0x000fe20004000000 */
[----:B------:R-:W-:Y:S06]  /*0950*/  BRA.U UP0, `(.L_x_166) ;  /* 0xfffffff900887547 */ /* 0x000fec000b83ffff */
.L_x_165:
        /* <DEDUP_REMOVED lines=10> */
.L_x_167:
        /* <DEDUP_REMOVED lines=16> */
.L_x_183:


//--------------------- .text._Z21calc_distance2_unusedPfPiS_iii --------------------------
	.section	.text._Z21calc_distance2_unusedPfPiS_iii,"ax",@progbits
	.align	128
        .global         _Z21calc_distance2_unusedPfPiS_iii
        .type           _Z21calc_distance2_unusedPfPiS_iii,@function
        .size           _Z21calc_distance2_unusedPfPiS_iii,(.L_x_184 - _Z21calc_distance2_unusedPfPiS_iii)
        .other          _Z21calc_distance2_unusedPfPiS_iii,@"STO_CUDA_ENTRY STV_DEFAULT"
_Z21calc_distance2_unusedPfPiS_iii:
.text._Z21calc_distance2_unusedPfPiS_iii:
        /* <DEDUP_REMOVED lines=11> */
[----:B0-----:R-:W-:-:S05]  /*00b0*/  IMAD.WIDE R4, R0, 0x4, R4 ;  /* 0x0000000400047825 */ /* 0x001fca00078e0204 */
[----:B-1----:R-:W4:Y:S01]  /*00c0*/  LDG.E R6, desc[UR12][R4.64] ;  /* 0x0000000c04067981 */ /* 0x002f22000c1e1900 */
[----:B--2---:R-:W-:Y:S01]  /*00d0*/  UISETP.GE.AND UP0, UPT, UR4, 0x1, UPT ;  /* 0x000000010400788c */ /* 0x004fe2000bf06270 */
[----:B------:R-:W-:Y:S02]  /*00e0*/  SHF.L.U32 R7, R0, 0x4, RZ ;  /* 0x0000000400077819 */ /* 0x000fe400000006ff */
[----:B------:R-:W-:-:S03]  /*00f0*/  MOV R8, 0xffffffff ;  /* 0xffffffff00087802 */ /* 0x000fc60000000f00 */
[----:B---3--:R-:W-:Y:S01]  /*0100*/  IMAD.WIDE R2, R7, 0x4, R2 ;  /* 0x0000000407027825 */ /* 0x008fe200078e0202 */
[----:B----4-:R-:W-:Y:S02]  /*0110*/  MOV R7, R6 ;  /* 0x0000000600077202 */ /* 0x010fe40000000f00 */
[----:B------:R-:W-:Y:S05]  /*0120*/  BRA.U !UP0, `(.L_x_168) ;  /* 0x0000000508147547 */ /* 0x000fea000b800000 */
        /* <DEDUP_REMOVED lines=16> */
[----:B------:R-:W-:Y:S01]  /*0230*/  HFMA2 R23, -RZ, RZ, 0, 0 ;  /* 0x00000000ff177431 */ /* 0x000fe200000001ff */
[----:B------:R-:W-:Y:S01]  /*0240*/  MOV R8, 0xffffffff ;  /* 0xffffffff00087802 */ /* 0x000fe20000000f00 */
[----:B------:R-:W-:Y:S01]  /*0250*/  UIADD3 UR4, UPT, UPT, -UR4, URZ, URZ ;  /* 0x000000ff04047290 */ /* 0x000fe2000fffe1ff */
[----:B------:R-:W-:Y:S01]  /*0260*/  MOV R7, R6 ;  /* 0x0000000600077202 */ /* 0x000fe20000000f00 */
[----:B------:R-:W-:-:S10]  /*0270*/  UMOV UR5, 0x20 ;  /* 0x0000002000057882 */ /* 0x000fd40000000000 */
.L_x_169:
[----:B------:R-:W0:Y:S01]  /*0280*/  LDCU.64 UR6, c[0x3][UR5+-0x20] ;  /* 0x00fffc00050677ac */ /* 0x000e220008000a00 */
[----:B------:R-:W1:Y:S01]  /*0290*/  LDCU.64 UR8, c[0x3][UR5+-0x18] ;  /* 0x00fffd00050877ac */ /* 0x000e620008000a00 */
[----:B------:R-:W2:Y:S01]  /*02a0*/  LDCU.64 UR10, c[0x3][UR5+-0x10] ;  /* 0x00fffe00050a77ac */ /* 0x000ea20008000a00 */
[----:B------:R-:W-:-:S04]  /*02b0*/  UIADD3 UR4, UPT, UPT, UR4, 0x1, URZ ;  /* 0x0000000104047890 */ /* 0x000fc8000fffe0ff */
[----:B------:R-:W-:Y:S01]  /*02c0*/  UISETP.NE.AND UP0, UPT, UR4, URZ, UPT ;  /* 0x000000ff0400728c */ /* 0x000fe2000bf05270 */
[----:B0----5:R-:W-:Y:S01]  /*02d0*/  FADD R2, R25, -UR6 ;  /* 0x8000000619027e21 */ /* 0x021fe20008000000 */
[----:B------:R-:W-:Y:S01]  /*02e0*/  FADD R3, R9, -UR7 ;  /* 0x8000000709037e21 */ /* 0x000fe20008000000 */
[----:B------:R-:W0:Y:S02]  /*02f0*/  LDCU.64 UR6, c[0x3][UR5+-0x8] ;  /* 0x00ffff00050677ac */ /* 0x000e240008000a00 */
[----:B------:R-:W-:-:S04]  /*0300*/  FADD R2, RZ, |R2| ;  /* 0x40000002ff027221 */ /* 0x000fc80000000000 */
[----:B------:R-:W-:Y:S01]  /*0310*/  FADD R2, R2, |R3| ;  /* 0x4000000302027221 */ /* 0x000fe20000000000 */
[----:B-1----:R-:W-:-:S04]  /*0320*/  FADD R3, R10, -UR8 ;  /* 0x800000080a037e21 */ /* 0x002fc80008000000 */
[----:B------:R-:W-:Y:S01]  /*0330*/  FADD R2, R2, |R3| ;  /* 0x4000000302027221 */ /* 0x000fe20000000000 */
[----:B------:R-:W-:Y:S01]  /*0340*/  FADD R3, R11, -UR9 ;  /* 0x800000090b037e21 */ /* 0x000fe20008000000 */
[----:B------:R-:W1:Y:S03]  /*0350*/  LDCU.64 UR8, c[0x3][UR5] ;  /* 0x00c00000050877ac */ /* 0x000e660008000a00 */
[----:B------:R-:W-:Y:S01]  /*0360*/  FADD R2, R2, |R3| ;  /* 0x4000000302027221 */ /* 0x000fe20000000000 */
[----:B--2---:R-:W-:-:S04]  /*0370*/  FADD R3, R12, -UR10 ;  /* 0x8000000a0c037e21 */ /* 0x004fc80008000000 */
[----:B------:R-:W-:Y:S01]  /*0380*/  FADD R2, R2, |R3| ;  /* 0x4000000302027221 */ /* 0x000fe20000000000 */
[----:B------:R-:W-:Y:S01]  /*0390*/  FADD R3, R13, -UR11 ;  /* 0x8000000b0d037e21 */ /* 0x000fe20008000000 */
[----:B------:R-:W2:Y:S03]  /*03a0*/  LDCU.64 UR10, c[0x3][UR5+0x8] ;  /* 0x00c00100050a77ac */ /* 0x000ea60008000a00 */
[----:B------:R-:W-:Y:S01]  /*03b0*/  FADD R2, R2, |R3| ;  /* 0x4000000302027221 */ /* 0x000fe20000000000 */
[----:B0-----:R-:W-:-:S04]  /*03c0*/  FADD R3, R14, -UR6 ;  /* 0x800000060e037e21 */ /* 0x001fc80008000000 */
[----:B------:R-:W-:Y:S01]  /*03d0*/  FADD R2, R2, |R3| ;  /* 0x4000000302027221 */ /* 0x000fe20000000000 */
[----:B------:R-:W-:Y:S01]  /*03e0*/  FADD R3, R15, -UR7 ;  /* 0x800000070f037e21 */ /* 0x000fe20008000000 */
[----:B------:R-:W0:Y:S03]  /*03f0*/  LDCU.64 UR6, c[0x3][UR5+0x10] ;  /* 0x00c00200050677ac */ /* 0x000e260008000a00 */
[----:B------:R-:W-:Y:S01]  /*0400*/  FADD R2, R2, |R3| ;  /* 0x4000000302027221 */ /* 0x000fe20000000000 */
[----:B-1----:R-:W-:-:S04]  /*0410*/  FADD R3, R16, -UR8 ;  /* 0x8000000810037e21 */ /* 0x002fc80008000000 */
[----:B------:R-:W-:Y:S01]  /*0420*/  FADD R2, R2, |R3| ;  /* 0x4000000302027221 */ /* 0x000fe20000000000 */
[----:B------:R-:W-:Y:S01]  /*0430*/  FADD R3, R17, -UR9 ;  /* 0x8000000911037e21 */ /* 0x000fe20008000000 */
[----:B------:R-:W1:Y:S03]  /*0440*/  LDCU.64 UR8, c[0x3][UR5+0x18] ;  /* 0x00c00300050877ac */ /* 0x000e660008000a00 */
[----:B------:R-:W-:Y:S01]  /*0450*/  FADD R2, R2, |R3| ;  /* 0x4000000302027221 */ /* 0x000fe20000000000 */
[----:B--2---:R-:W-:Y:S01]  /*0460*/  FADD R3, R18, -UR10 ;  /* 0x8000000a12037e21 */ /* 0x004fe20008000000 */
[----:B------:R-:W-:-:S03]  /*0470*/  UIADD3 UR5, UPT, UPT, UR5, 0x40, URZ ;  /* 0x0000004005057890 */ /* 0x000fc6000fffe0ff */
[----:B------:R-:W-:Y:S01]  /*0480*/  FADD R2, R2, |R3| ;  /* 0x4000000302027221 */ /* 0x000fe20000000000 */
[----:B------:R-:W-:-:S04]  /*0490*/  FADD R3, R19, -UR11 ;  /* 0x8000000b13037e21 */ /* 0x000fc80008000000 */
[----:B------:R-:W-:Y:S01]  /*04a0*/  FADD R2, R2, |R3| ;  /* 0x4000000302027221 */ /* 0x000fe20000000000 */
[----:B0-----:R-:W-:-:S04]  /*04b0*/  FADD R3, R20, -UR6 ;  /* 0x8000000614037e21 */ /* 0x001fc80008000000 */
[----:B------:R-:W-:Y:S01]  /*04c0*/  FADD R2, R2, |R3| ;  /* 0x4000000302027221 */ /* 0x000fe20000000000 */
[----:B------:R-:W-:-:S04]  /*04d0*/  FADD R3, R21, -UR7 ;  /* 0x8000000715037e21 */ /* 0x000fc80008000000 */
[----:B------:R-:W-:Y:S01]  /*04e0*/  FADD R2, R2, |R3| ;  /* 0x4000000302027221 */ /* 0x000fe20000000000 */
[----:B-1----:R-:W-:-:S04]  /*04f0*/  FADD R3, R22, -UR8 ;  /* 0x8000000816037e21 */ /* 0x002fc80008000000 */
        /* <DEDUP_REMOVED lines=8> */
.L_x_168:
        /* <DEDUP_REMOVED lines=10> */
.L_x_170:
        /* <DEDUP_REMOVED lines=14> */
.L_x_184:


//--------------------- .text._Z21calc_distance1_unusedPfPiS_iii --------------------------
	.section	.text._Z21calc_distance1_unusedPfPiS_iii,"ax",@progbits
	.align	128
        .global         _Z21calc_distance1_unusedPfPiS_iii
        .type           _Z21calc_distance1_unusedPfPiS_iii,@function
        .size           _Z21calc_distance1_unusedPfPiS_iii,(.L_x_185 - _Z21calc_distance1_unusedPfPiS_iii)
        .other          _Z21calc_distance1_unusedPfPiS_iii,@"STO_CUDA_ENTRY STV_DEFAULT"
_Z21calc_distance1_unusedPfPiS_iii:
.text._Z21calc_distance1_unusedPfPiS_iii:
        /* <DEDUP_REMOVED lines=9> */
[----:B------:R-:W-:-:S05]  /*0090*/  SHF.L.U32 R3, R0, 0x4, RZ ;  /* 0x0000000400037819 */ /* 0x000fca00000006ff */
[----:B0-----:R-:W-:Y:S02]  /*00a0*/  IMAD.WIDE R20, R3, 0x4, R20 ;  /* 0x0000000403147825 */ /* 0x001fe400078e0214 */
[----:B------:R-:W0:Y:S03]  /*00b0*/  LDC.64 R2, c[0x0][0x390] ;  /* 0x0000e400ff027b82 */ /* 0x000e260000000a00 */
[----:B-1----:R-:W2:Y:S04]  /*00c0*/  LDG.E R16, desc[UR12][R20.64] ;  /* 0x0000000c14107981 */ /* 0x002ea8000c1e1900 */
[----:B------:R-:W2:Y:S04]  /*00d0*/  LDG.E R17, desc[UR12][R20.64+0x4] ;  /* 0x0000040c14117981 */ /* 0x000ea8000c1e1900 */
[----:B------:R-:W2:Y:S04]  /*00e0*/  LDG.E R18, desc[UR12][R20.64+0x8] ;  /* 0x0000080c14127981 */ /* 0x000ea8000c1e1900 */
[----:B------:R-:W2:Y:S04]  /*00f0*/  LDG.E R19, desc[UR12][R20.64+0xc] ;  /* 0x00000c0c14137981 */ /* 0x000ea8000c1e1900 */
[----:B------:R-:W3:Y:S04]  /*0100*/  LDG.E R12, desc[UR12][R20.64+0x10] ;  /* 0x0000100c140c7981 */ /* 0x000ee8000c1e1900 */
[----:B------:R-:W3:Y:S04]  /*0110*/  LDG.E R13, desc[UR12][R20.64+0x14] ;  /* 0x0000140c140d7981 */ /* 0x000ee8000c1e1900 */
[----:B------:R-:W3:Y:S04]  /*0120*/  LDG.E R14, desc[UR12][R20.64+0x18] ;  /* 0x0000180c140e7981 */ /* 0x000ee8000c1e1900 */
[----:B------:R-:W3:Y:S04]  /*0130*/  LDG.E R15, desc[UR12][R20.64+0x1c] ;  /* 0x00001c0c140f7981 */ /* 0x000ee8000c1e1900 */
[----:B------:R-:W4:Y:S04]  /*0140*/  LDG.E R8, desc[UR12][R20.64+0x20] ;  /* 0x0000200c14087981 */ /* 0x000f28000c1e1900 */
[----:B------:R-:W4:Y:S04]  /*0150*/  LDG.E R9, desc[UR12][R20.64+0x24] ;  /* 0x0000240c14097981 */ /* 0x000f28000c1e1900 */
[----:B------:R-:W4:Y:S04]  /*0160*/  LDG.E R10, desc[UR12][R20.64+0x28] ;  /* 0x0000280c140a7981 */ /* 0x000f28000c1e1900 */
[----:B------:R-:W4:Y:S04]  /*0170*/  LDG.E R11, desc[UR12][R20.64+0x2c] ;  /* 0x00002c0c140b7981 */ /* 0x000f28000c1e1900 */
[----:B------:R-:W5:Y:S04]  /*0180*/  LDG.E R4, desc[UR12][R20.64+0x30] ;  /* 0x0000300c14047981 */ /* 0x000f68000c1e1900 */
[----:B------:R-:W5:Y:S04]  /*0190*/  LDG.E R5, desc[UR12][R20.64+0x34] ;  /* 0x0000340c14057981 */ /* 0x000f68000c1e1900 */
[----:B------:R-:W5:Y:S04]  /*01a0*/  LDG.E R6, desc[UR12][R20.64+0x38] ;  /* 0x0000380c14067981 */ /* 0x000f68000c1e1900 */
[----:B------:R1:W5:Y:S01]  /*01b0*/  LDG.E R7, desc[UR12][R20.64+0x3c] ;  /* 0x00003c0c14077981 */ /* 0x000362000c1e1900 */
[----:B0-----:R-:W-:-:S05]  /*01c0*/  IMAD.WIDE R2, R0, 0x4, R2 ;  /* 0x0000000400027825 */ /* 0x001fca00078e0202 */
[----:B------:R-:W5:Y:S01]  /*01d0*/  LDG.E R22, desc[UR12][R2.64] ;  /* 0x0000000c02167981 */ /* 0x000f62000c1e1900 */
[----:B------:R-:W0:Y:S01]  /*01e0*/  S2UR UR5, SR_CgaCtaId ;  /* 0x00000000000579c3 */ /* 0x000e220000008800 */
[----:B------:R-:W-:Y:S01]  /*01f0*/  UMOV UR4, 0x400 ;  /* 0x0000040000047882 */ /* 0x000fe20000000000 */
[----:B-1----:R-:W-:Y:S01]  /*0200*/  MOV R20, 0xffffffff ;  /* 0xffffffff00147802 */ /* 0x002fe20000000f00 */
[----:B0-----:R-:W-:-:S06]  /*0210*/  ULEA UR4, UR5, UR4, 0x18 ;  /* 0x0000000405047291 */ /* 0x001fcc000f8ec0ff */
[----:B------:R-:W-:-:S05]  /*0220*/  LEA R23, R23, UR4, 0x6 ;  /* 0x0000000417177c11 */ /* 0x000fca000f8e30ff */
[----:B------:R-:W0:Y:S02]  /*0230*/  LDCU UR4, c[0x0][0x39c] ;  /* 0x00007380ff0477ac */ /* 0x000e240008000800 */
[----:B0-----:R-:W-:Y:S01]  /*0240*/  UISETP.GE.AND UP0, UPT, UR4, 0x1, UPT ;  /* 0x000000010400788c */ /* 0x001fe2000bf06270 */
[----:B--2---:R0:W-:Y:S04]  /*0250*/  STS.128 [R23], R16 ;  /* 0x0000001017007388 */ /* 0x0041e80000000c00 */
[----:B---3--:R0:W-:Y:S04]  /*0260*/  STS.128 [R23+0x10], R12 ;  /* 0x0000100c17007388 */ /* 0x0081e80000000c00 */
[----:B----4-:R0:W-:Y:S04]  /*0270*/  STS.128 [R23+0x20], R8 ;  /* 0x0000200817007388 */ /* 0x0101e80000000c00 */
[----:B-----5:R0:W-:Y:S01]  /*0280*/  STS.128 [R23+0x30], R4 ;  /* 0x0000300417007388 */ /* 0x0201e20000000c00 */
[----:B------:R-:W-:Y:S01]  /*0290*/  MOV R21, R22 ;  /* 0x0000001600157202 */ /* 0x000fe20000000f00 */
[----:B------:R-:W-:Y:S06]  /*02a0*/  BRA.U !UP0, `(.L_x_171) ;  /* 0x0000000108d47547 */ /* 0x000fec000b800000 */
[----:B0-----:R-:W-:Y:S01]  /*02b0*/  HFMA2 R23, -RZ, RZ, 0, 0 ;  /* 0x00000000ff177431 */ /* 0x001fe200000001ff */
[----:B------:R-:W-:Y:S01]  /*02c0*/  MOV R20, 0xffffffff ;  /* 0xffffffff00147802 */ /* 0x000fe20000000f00 */
[----:B------:R-:W-:Y:S01]  /*02d0*/  UIADD3 UR4, UPT, UPT, -UR4, URZ, URZ ;  /* 0x000000ff04047290 */ /* 0x000fe2000fffe1ff */
[----:B------:R-:W-:Y:S01]  /*02e0*/  MOV R21, R22 ;  /* 0x0000001600157202 */ /* 0x000fe20000000f00 */
[----:B------:R-:W-:-:S10]  /*02f0*/  UMOV UR5, 0x20 ;  /* 0x0000002000057882 */ /* 0x000fd40000000000 */
.L_x_172:
[----:B------:R-:W0:Y:S01]  /*0300*/  LDCU.64 UR6, c[0x3][UR5+-0x20] ;  /* 0x00fffc00050677ac */ /* 0x000e220008000a00 */
[----:B------:R-:W1:Y:S01]  /*0310*/  LDCU.64 UR8, c[0x3][UR5+-0x18] ;  /* 0x00fffd00050877ac */ /* 0x000e620008000a00 */
[----:B------:R-:W2:Y:S01]  /*0320*/  LDCU.64 UR10, c[0x3][UR5+-0x10] ;  /* 0x00fffe00050a77ac */ /* 0x000ea20008000a00 */
[----:B------:R-:W-:-:S04]  /*0330*/  UIADD3 UR4, UPT, UPT, UR4, 0x1, URZ ;  /* 0x0000000104047890 */ /* 0x000fc8000fffe0ff */
[----:B------:R-:W-:Y:S01]  /*0340*/  UISETP.NE.AND UP0, UPT, UR4, URZ, UPT ;  /* 0x000000ff0400728c */ /* 0x000fe2000bf05270 */
[----:B0-----:R-:W-:Y:S01]  /*0350*/  FADD R24, R16, -UR6 ;  /* 0x8000000610187e21 */ /* 0x001fe20008000000 */
        /* <DEDUP_REMOVED lines=42> */
.L_x_171:
[----:B------:R-:W-:-:S13]  /*0600*/  FSETP.GEU.AND P0, PT, R21, R22, PT ;  /* 0x000000161500720b */ /* 0x000fda0003f0e000 */
[----:B------:R-:W-:Y:S05]  /*0610*/  @P0 EXIT ;  /* 0x000000000000094d */ /* 0x000fea0003800000 */
[----:B0-----:R-:W0:Y:S01]  /*0620*/  LDC R7, c[0x0][0x398] ;  /* 0x0000e600ff077b82 */ /* 0x001e220000000800 */
[----:B------:R-:W0:Y:S01]  /*0630*/  LDCU UR4, c[0x0][0x3a0] ;  /* 0x00007400ff0477ac */ /* 0x000e220008000800 */
[----:B------:R-:W-:Y:S06]  /*0640*/  STG.E desc[UR12][R2.64], R21 ;  /* 0x0000001502007986 */ /* 0x000fec000c10190c */
[----:B------:R-:W1:Y:S01]  /*0650*/  LDC.64 R4, c[0x0][0x388] ;  /* 0x0000e200ff047b82 */ /* 0x000e620000000a00 */
[----:B0-----:R-:W-:Y:S02]  /*0660*/  IMAD R7, R7, UR4, R20 ;  /* 0x0000000407077c24 */ /* 0x001fe4000f8e0214 */
[----:B-1----:R-:W-:-:S05]  /*0670*/  IMAD.WIDE R4, R0, 0x4, R4 ;  /* 0x0000000400047825 */ /* 0x002fca00078e0204 */
[----:B------:R-:W-:Y:S01]  /*0680*/  STG.E desc[UR12][R4.64], R7 ;  /* 0x0000000704007986 */ /* 0x000fe2000c10190c */
[----:B------:R-:W-:Y:S05]  /*0690*/  EXIT ;  /* 0x000000000000794d */ /* 0x000fea0003800000 */
.L_x_173:
        /* <DEDUP_REMOVED lines=14> */
.L_x_185:


//--------------------- .text._Z21calc_distance0_unusedPfS_PiS_ --------------------------
	.section	.text._Z21calc_distance0_unusedPfS_PiS_,"ax",@progbits
	.align	128
        .global         _Z21calc_distance0_unusedPfS_PiS_
        .type           _Z21calc_distance0_unusedPfS_PiS_,@function
        .size           _Z21calc_distance0_unusedPfS_PiS_,(.L_x_186 - _Z21calc_distance0_unusedPfS_PiS_)
        .other          _Z21calc_distance0_unusedPfS_PiS_,@"STO_CUDA_ENTRY STV_DEFAULT"
_Z21calc_distance0_unusedPfS_PiS_:
.text._Z21calc_distance0_unusedPfS_PiS_:
        /* <DEDUP_REMOVED lines=9> */
[----:B------:R-:W-:Y:S01]  /*0090*/  SHF.L.U32 R3, R0, 0x4, RZ ;  /* 0x0000000400037819 */ /* 0x000fe200000006ff */
[----:B------:R-:W2:Y:S05]  /*00a0*/  LDCU.64 UR10, c[0x0][0x380] ;  /* 0x00007000ff0a77ac */ /* 0x000eaa0008000a00 */
[----:B------:R-:W3:Y:S01]  /*00b0*/  LDC.64 R14, c[0x0][0x398] ;  /* 0x0000e600ff0e7b82 */ /* 0x000ee20000000a00 */
[----:B0-----:R-:W-:-:S05]  /*00c0*/  IMAD.WIDE R16, R3, 0x4, R16 ;  /* 0x0000000403107825 */ /* 0x001fca00078e0210 */
[----:B-1----:R0:W5:Y:S01]  /*00d0*/  LDG.E R2, desc[UR8][R16.64] ;  /* 0x0000000810027981 */ /* 0x002162000c1e1900 */
[----:B---3--:R-:W-:-:S03]  /*00e0*/  IMAD.WIDE R14, R0, 0x4, R14 ;  /* 0x00000004000e7825 */ /* 0x008fc600078e020e */
        /* <DEDUP_REMOVED lines=16> */
[----:B------:R-:W-:Y:S01]  /*01f0*/  MOV R29, 0xffffffff ;  /* 0xffffffff001d7802 */ /* 0x000fe20000000f00 */
[----:B--2---:R-:W-:-:S06]  /*0200*/  UMOV UR4, URZ ;  /* 0x000000ff00047c82 */ /* 0x004fcc0008000000 */
.L_x_174:
[----:B------:R-:W-:Y:S01]  /*0210*/  MOV R26, UR4 ;  /* 0x00000004001a7c02 */ /* 0x000fe20008000f00 */
[----:B------:R-:W-:-:S03]  /*0220*/  HFMA2 R19, -RZ, RZ, 0, 2.384185791015625e-07 ;  /* 0x00000004ff137431 */ /* 0x000fc600000001ff */
[----:B------:R-:W-:-:S04]  /*0230*/  IADD3 R26, PT, PT, R26, 0x1, RZ ;  /* 0x000000011a1a7810 */ /* 0x000fc80007ffe0ff */
[----:B------:R-:W-:-:S05]  /*0240*/  SHF.L.U32 R18, R26, 0x4, RZ ;  /* 0x000000041a127819 */ /* 0x000fca00000006ff */
[----:B------:R-:W-:-:S05]  /*0250*/  IMAD.WIDE.U32 R18, R18, R19, UR10 ;  /* 0x0000000a12127e25 */ /* 0x000fca000f8e0013 */
[----:B0-----:R-:W2:Y:S04]  /*0260*/  LDG.E R17, desc[UR8][R18.64] ;  /* 0x0000000812117981 */ /* 0x001ea8000c1e1900 */
[----:B------:R-:W3:Y:S04]  /*0270*/  LDG.E R16, desc[UR8][R18.64+0x4] ;  /* 0x0000040812107981 */ /* 0x000ee8000c1e1900 */
[----:B------:R-:W4:Y:S04]  /*0280*/  LDG.E R28, desc[UR8][R18.64+0x8] ;  /* 0x00000808121c7981 */ /* 0x000f28000c1e1900 */
[----:B------:R-:W4:Y:S01]  /*0290*/  LDG.E R20, desc[UR8][R18.64+0xc] ;  /* 0x00000c0812147981 */ /* 0x000f22000c1e1900 */
[----:B--2--5:R-:W-:-:S04]  /*02a0*/  FADD R17, R2, -R17 ;  /* 0x8000001102117221 */ /* 0x024fc80000000000 */
[----:B------:R-:W-:Y:S01]  /*02b0*/  FADD R17, RZ, |R17| ;  /* 0x40000011ff117221 */ /* 0x000fe20000000000 */
[----:B---3--:R-:W-:-:S04]  /*02c0*/  FADD R16, R3, -R16 ;  /* 0x8000001003107221 */ /* 0x008fc80000000000 */
[----:B------:R-:W-:Y:S02]  /*02d0*/  FADD R21, R17, |R16| ;  /* 0x4000001011157221 */ /* 0x000fe40000000000 */
[----:B------:R-:W2:Y:S04]  /*02e0*/  LDG.E R17, desc[UR8][R18.64+0x10] ;  /* 0x0000100812117981 */ /* 0x000ea8000c1e1900 */
[----:B------:R-:W3:Y:S01]  /*02f0*/  LDG.E R16, desc[UR8][R18.64+0x14] ;  /* 0x0000140812107981 */ /* 0x000ee2000c1e1900 */
[----:B----4-:R-:W-:Y:S01]  /*0300*/  FADD R28, R4, -R28 ;  /* 0x8000001c041c7221 */ /* 0x010fe20000000000 */
[----:B------:R-:W-:-:S03]  /*0310*/  FADD R20, R5, -R20 ;  /* 0x8000001405147221 */ /* 0x000fc60000000000 */
[----:B------:R-:W-:Y:S02]  /*0320*/  FADD R21, R21, |R28| ;  /* 0x4000001c15157221 */ /* 0x000fe40000000000 */
[----:B------:R-:W4:Y:S02]  /*0330*/  LDG.E R28, desc[UR8][R18.64+0x18] ;  /* 0x00001808121c7981 */ /* 0x000f24000c1e1900 */
[----:B------:R-:W-:Y:S01]  /*0340*/  FADD R20, R21, |R20| ;  /* 0x4000001415147221 */ /* 0x000fe20000000000 */
[----:B--2---:R-:W-:-:S04]  /*0350*/  FADD R17, R6, -R17 ;  /* 0x8000001106117221 */ /* 0x004fc80000000000 */
[----:B------:R-:W-:Y:S01]  /*0360*/  FADD R17, R20, |R17| ;  /* 0x4000001114117221 */ /* 0x000fe20000000000 */
[----:B---3--:R-:W-:Y:S01]  /*0370*/  FADD R16, R7, -R16 ;  /* 0x8000001007107221 */ /* 0x008fe20000000000 */
[----:B------:R-:W2:Y:S03]  /*0380*/  LDG.E R20, desc[UR8][R18.64+0x1c] ;  /* 0x00001c0812147981 */ /* 0x000ea6000c1e1900 */
[----:B------:R-:W-:Y:S02]  /*0390*/  FADD R21, R17, |R16| ;  /* 0x4000001011157221 */ /* 0x000fe40000000000 */
[----:B------:R-:W3:Y:S04]  /*03a0*/  LDG.E R17, desc[UR8][R18.64+0x20] ;  /* 0x0000200812117981 */ /* 0x000ee8000c1e1900 */
[----:B------:R-:W3:Y:S01]  /*03b0*/  LDG.E R16, desc[UR8][R18.64+0x24] ;  /* 0x0000240812107981 */ /* 0x000ee2000c1e1900 */
[----:B----4-:R-:W-:-:S04]  /*03c0*/  FADD R28, R8, -R28 ;  /* 0x8000001c081c7221 */ /* 0x010fc80000000000 */
[----:B------:R-:W-:Y:S02]  /*03d0*/  FADD R21, R21, |R28| ;  /* 0x4000001c15157221 */ /* 0x000fe40000000000 */
[----:B------:R-:W4:Y:S01]  /*03e0*/  LDG.E R28, desc[UR8][R18.64+0x28] ;  /* 0x00002808121c7981 */ /* 0x000f22000c1e1900 */
[----:B--2---:R-:W-:-:S04]  /*03f0*/  FADD R20, R9, -R20 ;  /* 0x8000001409147221 */ /* 0x004fc80000000000 */
[----:B------:R-:W-:Y:S01]  /*0400*/  FADD R20, R21, |R20| ;  /* 0x4000001415147221 */ /* 0x000fe20000000000 */
[----:B---3--:R-:W-:-:S04]  /*0410*/  FADD R17, R10, -R17 ;  /* 0x800000110a117221 */ /* 0x008fc80000000000 */
[----:B------:R-:W-:Y:S01]  /*0420*/  FADD R17, R20, |R17| ;  /* 0x4000001114117221 */ /* 0x000fe20000000000 */
[----:B------:R-:W-:Y:S01]  /*0430*/  FADD R16, R11, -R16 ;  /* 0x800000100b107221 */ /* 0x000fe20000000000 */
[----:B------:R-:W2:Y:S03]  /*0440*/  LDG.E R20, desc[UR8][R18.64+0x2c] ;  /* 0x00002c0812147981 */ /* 0x000ea6000c1e1900 */
[----:B------:R-:W-:Y:S02]  /*0450*/  FADD R21, R17, |R16| ;  /* 0x4000001011157221 */ /* 0x000fe40000000000 */
[----:B------:R-:W3:Y:S04]  /*0460*/  LDG.E R17, desc[UR8][R18.64+0x30] ;  /* 0x0000300812117981 */ /* 0x000ee8000c1e1900 */
[----:B------:R-:W3:Y:S01]  /*0470*/  LDG.E R16, desc[UR8][R18.64+0x34] ;  /* 0x0000340812107981 */ /* 0x000ee2000c1e1900 */
[----:B----4-:R-:W-:-:S04]  /*0480*/  FADD R28, R12, -R28 ;  /* 0x8000001c0c1c7221 */ /* 0x010fc80000000000 */
[----:B------:R-:W-:Y:S01]  /*0490*/  FADD R21, R21, |R28| ;  /* 0x4000001c15157221 */ /* 0x000fe20000000000 */
[----:B--2---:R-:W-:-:S04]  /*04a0*/  FADD R20, R13, -R20 ;  /* 0x800000140d147221 */ /* 0x004fc80000000000 */
[----:B------:R-:W-:Y:S01]  /*04b0*/  FADD R20, R21, |R20| ;  /* 0x4000001415147221 */ /* 0x000fe20000000000 */
[----:B---3--:R-:W-:-:S04]  /*04c0*/  FADD R17, R22, -R17 ;  /* 0x8000001116117221 */ /* 0x008fc80000000000 */
[----:B------:R-:W-:Y:S01]  /*04d0*/  FADD R17, R20, |R17| ;  /* 0x4000001114117221 */ /* 0x000fe20000000000 */
[----:B------:R-:W-:Y:S01]  /*04e0*/  FADD R16, R23, -R16 ;  /* 0x8000001017107221 */ /* 0x000fe20000000000 */
[----:B------:R-:W2:Y:S03]  /*04f0*/  LDG.E R20, desc[UR8][R18.64+0x3c] ;  /* 0x00003c0812147981 */ /* 0x000ea6000c1e1900 */
[----:B------:R-:W-:Y:S02]  /*0500*/  FADD R16, R17, |R16| ;  /* 0x4000001011107221 */ /* 0x000fe40000000000 */
[----:B------:R-:W3:Y:S01]  /*0510*/  LDG.E R17, desc[UR8][R18.64+0x38] ;  /* 0x0000380812117981 */ /* 0x000ee2000c1e1900 */
[----:B------:R-:W-:-:S04]  /*0520*/  USHF.L.U32 UR6, UR4, 0x4, URZ ;  /* 0x0000000404067899 */ /* 0x000fc800080006ff */
[----:B------:R-:W-:-:S06]  /*0530*/  UIMAD.WIDE.U32 UR6, UR6, 0x4, UR10 ;  /* 0x00000004060678a5 */ /* 0x000fcc000f8e000a */
[----:B------:R-:W-:Y:S01]  /*0540*/  MOV R21, UR7 ;  /* 0x0000000700157c02 */ /* 0x000fe20008000f00 */
[----:B---3--:R-:W-:-:S04]  /*0550*/  FADD R17, R24, -R17 ;  /* 0x8000001118117221 */ /* 0x008fc80000000000 */
[----:B------:R-:W-:Y:S01]  /*0560*/  FADD R16, R16, |R17| ;  /* 0x4000001110107221 */ /* 0x000fe20000000000 */
[----:B--2---:R-:W-:Y:S01]  /*0570*/  FADD R17, R25, -R20 ;  /* 0x8000001419117221 */ /* 0x004fe20000000000 */
[----:B------:R-:W-:-:S03]  /*0580*/  MOV R20, UR6 ;  /* 0x0000000600147c02 */ /* 0x000fc60008000f00 */
[----:B------:R-:W-:Y:S01]  /*0590*/  FADD R28, R16, |R17| ;  /* 0x40000011101c7221 */ /* 0x000fe20000000000 */
[----:B------:R-:W-:Y:S01]  /*05a0*/  MOV R16, UR6 ;  /* 0x0000000600107c02 */ /* 0x000fe20008000f00 */
[----:B------:R-:W2:Y:S01]  /*05b0*/  LDG.E R21, desc[UR8][R20.64] ;  /* 0x0000000814157981 */ /* 0x000ea2000c1e1900 */
[----:B------:R-:W-:-:S05]  /*05c0*/  MOV R17, UR7 ;  /* 0x0000000700117c02 */ /* 0x000fca0008000f00 */
[----:B------:R-:W3:Y:S01]  /*05d0*/  LDG.E R16, desc[UR8][R16.64+0x4] ;  /* 0x0000040810107981 */ /* 0x000ee2000c1e1900 */
[----:B--2---:R-:W-:-:S04]  /*05e0*/  FADD R18, R2, -R21 ;  /* 0x8000001502127221 */ /* 0x004fc80000000000 */
[----:B------:R-:W-:Y:S01]  /*05f0*/  FADD R18, RZ, |R18| ;  /* 0x40000012ff127221 */ /* 0x000fe20000000000 */
[----:B---3--:R-:W-:-:S04]  /*0600*/  FADD R19, R3, -R16 ;  /* 0x8000001003137221 */ /* 0x008fc80000000000 */
[----:B------:R-:W-:Y:S01]  /*0610*/  FADD R16, R18, |R19| ;  /* 0x4000001312107221 */ /* 0x000fe20000000000 */
[----:B------:R-:W-:Y:S02]  /*0620*/  MOV R19, UR7 ;  /* 0x0000000700137c02 */ /* 0x000fe40008000f00 */
[----:B------:R-:W-:Y:S02]  /*0630*/  MOV R18, UR6 ;  /* 0x0000000600127c02 */ /* 0x000fe40008000f00 */
[----:B------:R-:W-:-:S03]  /*0640*/  MOV R21, UR7 ;  /* 0x0000000700157c02 */ /* 0x000fc60008000f00 */
[----:B------:R-:W2:Y:S04]  /*0650*/  LDG.E R19, desc[UR8][R18.64+0x8] ;  /* 0x0000080812137981 */ /* 0x000ea8000c1e1900 */
[----:B------:R-:W3:Y:S01]  /*0660*/  LDG.E R20, desc[UR8][R20.64+0xc] ;  /* 0x00000c0814147981 */ /* 0x000ee2000c1e1900 */
[----:B--2---:R-:W-:-:S04]  /*0670*/  FADD R19, R4, -R19 ;  /* 0x8000001304137221 */ /* 0x004fc80000000000 */
[----:B------:R-:W-:Y:S01]  /*0680*/  FADD R16, R16, |R19| ;  /* 0x4000001310107221 */ /* 0x000fe20000000000 */
[----:B---3--:R-:W-:-:S04]  /*0690*/  FADD R17, R5, -R20 ;  /* 0x8000001405117221 */ /* 0x008fc80000000000 */
[----:B------:R-:W-:Y:S01]  /*06a0*/  FADD R18, R16, |R17| ;  /* 0x4000001110127221 */ /* 0x000fe20000000000 */
[----:B------:R-:W-:Y:S02]  /*06b0*/  MOV R17, UR7 ;  /* 0x0000000700117c02 */ /* 0x000fe40008000f00 */
[----:B------:R-:W-:-:S05]  /*06c0*/  MOV R16, UR6 ;  /* 0x0000000600107c02 */ /* 0x000fca0008000f00 */
[----:B------:R-:W2:Y:S01]  /*06d0*/  LDG.E R17, desc[UR8][R16.64+0x10] ;  /* 0x0000100810117981 */ /* 0x000ea2000c1e1900 */
[----:B------:R-:W-:Y:S02]  /*06e0*/  MOV R19, UR7 ;  /* 0x0000000700137c02 */ /* 0x000fe40008000f00 */
[----:B------:R-:W-:-:S05]  /*06f0*/  MOV R20, UR6 ;  /* 0x0000000600147c02 */ /* 0x000fca0008000f00 */
[----:B------:R-:W3:Y:S01]  /*0700*/  LDG.E R21, desc[UR8][R20.64+0x18] ;  /* 0x0000180814157981 */ /* 0x000ee2000c1e1900 */
[----:B--2---:R-:W-:-:S04]  /*0710*/  FADD R17, R6, -R17 ;  /* 0x8000001106117221 */ /* 0x004fc80000000000 */
[----:B------:R-:W-:Y:S01]  /*0720*/  FADD R17, R18, |R17| ;  /* 0x4000001112117221 */ /* 0x000fe20000000000 */
[----:B------:R-:W-:-:S06]  /*0730*/  MOV R18, UR6 ;  /* 0x0000000600127c02 */ /* 0x000fcc0008000f00 */
[----:B------:R-:W2:Y:S01]  /*0740*/  LDG.E R18, desc[UR8][R18.64+0x14] ;  /* 0x0000140812127981 */ /* 0x000ea2000c1e1900 */
[----:B---3--:R-:W-:Y:S01]  /*0750*/  FADD R16, R8, -R21 ;  /* 0x8000001508107221 */ /* 0x008fe20000000000 */
[----:B--2---:R-:W-:-:S04]  /*0760*/  FADD R18, R7, -R18 ;  /* 0x8000001207127221 */ /* 0x004fc80000000000 */
[----:B------:R-:W-:-:S04]  /*0770*/  FADD R17, R17, |R18| ;  /* 0x4000001211117221 */ /* 0x000fc80000000000 */
[----:B------:R-:W-:Y:S01]  /*0780*/  FADD R18, R17, |R16| ;  /* 0x4000001011127221 */ /* 0x000fe20000000000 */
[----:B------:R-:W-:Y:S02]  /*0790*/  MOV R16, UR6 ;  /* 0x0000000600107c02 */ /* 0x000fe40008000f00 */
[----:B------:R-:W-:-:S05]  /*07a0*/  MOV R17, UR7 ;  /* 0x0000000700117c02 */ /* 0x000fca0008000f00 */
[----:B------:R-:W2:Y:S01]  /*07b0*/  LDG.E R16, desc[UR8][R16.64+0x1c] ;  /* 0x00001c0810107981 */ /* 0x000ea2000c1e1900 */
[----:B------:R-:W-:-:S05]  /*07c0*/  MOV R21, UR7 ;  /* 0x0000000700157c02 */ /* 0x000fca0008000f00 */
[----:B------:R-:W3:Y:S01]  /*07d0*/  LDG.E R20, desc[UR8][R20.64+0x24] ;  /* 0x0000240814147981 */ /* 0x000ee2000c1e1900 */
[----:B--2---:R-:W-:-:S04]  /*07e0*/  FADD R17, R9, -R16 ;  /* 0x8000001009117221 */ /* 0x004fc80000000000 */
[----:B------:R-:W-:Y:S01]  /*07f0*/  FADD R17, R18, |R17| ;  /* 0x4000001112117221 */ /* 0x000fe20000000000 */
[----:B------:R-:W-:-:S05]  /*0800*/  MOV R18, UR6 ;  /* 0x0000000600127c02 */ /* 0x000fca0008000f00 */
[----:B------:R-:W2:Y:S02]  /*0810*/  LDG.E R19, desc[UR8][R18.64+0x20] ;  /* 0x0000200812137981 */ /* 0x000ea4000c1e1900 */
        /* <DEDUP_REMOVED lines=26> */
[----:B------:R-:W2:Y:S01]  /*09c0*/  LDG.E R19, desc[UR8][R18.64+0x38] ;  /* 0x0000380812137981 */ /* 0x000ea2000c1e1900 */
[----:B------:R-:W-:-:S04]  /*09d0*/  UIADD3 UR5, UPT, UPT, UR4, 0x2, URZ ;  /* 0x0000000204057890 */ /* 0x000fc8000fffe0ff */
[----:B------:R-:W-:Y:S01]  /*09e0*/  USHF.L.U32 UR6, UR5, 0x4, URZ ;  /* 0x0000000405067899 */ /* 0x000fe200080006ff */
[----:B--2---:R-:W-:-:S04]  /*09f0*/  FADD R16, R24, -R19 ;  /* 0x8000001318107221 */ /* 0x004fc80000000000 */
[----:B------:R-:W-:Y:S01]  /*0a00*/  FADD R16, R17, |R16| ;  /* 0x4000001011107221 */ /* 0x000fe20000000000 */
[----:B---3--:R-:W-:-:S04]  /*0a10*/  FADD R17, R25, -R20 ;  /* 0x8000001419117221 */ /* 0x008fc80000000000 */
[----:B------:R-:W-:Y:S01]  /*0a20*/  FADD R20, R16, |R17| ;  /* 0x4000001110147221 */ /* 0x000fe20000000000 */
[----:B------:R-:W-:Y:S02]  /*0a30*/  MOV R17, 0x4 ;  /* 0x0000000400117802 */ /* 0x000fe40000000f00 */
[----:B------:R-:W-:-:S05]  /*0a40*/  MOV R16, UR6 ;  /* 0x0000000600107c02 */ /* 0x000fca0008000f00 */
[----:B------:R-:W-:-:S05]  /*0a50*/  IMAD.WIDE.U32 R16, R16, R17, UR10 ;  /* 0x0000000a10107e25 */ /* 0x000fca000f8e0011 */
[----:B------:R-:W2:Y:S04]  /*0a60*/  LDG.E R19, desc[UR8][R16.64] ;  /* 0x0000000810137981 */ /* 0x000ea8000c1e1900 */
[----:B------:R-:W3:Y:S04]  /*0a70*/  LDG.E R18, desc[UR8][R16.64+0x4] ;  /* 0x0000040810127981 */ /* 0x000ee8000c1e1900 */
[----:B------:R-:W4:Y:S01]  /*0a80*/  LDG.E R21, desc[UR8][R16.64+0x8] ;  /* 0x0000080810157981 */ /* 0x000f22000c1e1900 */
[----:B------:R-:W-:-:S04]  /*0a90*/  FSETP.GEU.AND P0, PT, R20, R27, PT ;  /* 0x0000001b1400720b */ /* 0x000fc80003f0e000 */
[----:B------:R-:W-:-:S04]  /*0aa0*/  FSEL R27, R20, R27, !P0 ;  /* 0x0000001b141b7208 */ /* 0x000fc80004000000 */
[----:B------:R-:W-:-:S04]  /*0ab0*/  FSETP.GEU.AND P1, PT, R28, R27, PT ;  /* 0x0000001b1c00720b */ /* 0x000fc80003f2e000 */
[----:B------:R-:W-:Y:S01]  /*0ac0*/  FSEL R28, R28, R27, !P1 ;  /* 0x0000001b1c1c7208 */ /* 0x000fe20004800000 */
[----:B--2---:R-:W-:Y:S01]  /*0ad0*/  FADD R19, R2, -R19 ;  /* 0x8000001302137221 */ /* 0x004fe20000000000 */
[----:B---3--:R-:W-:-:S03]  /*0ae0*/  FADD R18, R3, -R18 ;  /* 0x8000001203127221 */ /* 0x008fc60000000000 */
[----:B------:R-:W-:-:S04]  /*0af0*/  FADD R19, RZ, |R19| ;  /* 0x40000013ff137221 */ /* 0x000fc80000000000 */
[----:B------:R-:W-:Y:S02]  /*0b00*/  FADD R19, R19, |R18| ;  /* 0x4000001213137221 */ /* 0x000fe40000000000 */
[----:B------:R-:W2:Y:S01]  /*0b10*/  LDG.E R18, desc[UR8][R16.64+0xc] ;  /* 0x00000c0810127981 */ /* 0x000ea2000c1e1900 */
[----:B----4-:R-:W-:-:S03]  /*0b20*/  FADD R20, R4, -R21 ;  /* 0x8000001504147221 */ /* 0x010fc60000000000 */
[----:B------:R-:W3:Y:S01]  /*0b30*/  LDG.E R21, desc[UR8][R16.64+0x10] ;  /* 0x0000100810157981 */ /* 0x000ee2000c1e1900 */
[----:B------:R-:W-:-:S03]  /*0b40*/  FADD R27, R19, |R20| ;  /* 0x40000014131b7221 */ /* 0x000fc60000000000 */
[----:B------:R-:W4:Y:S04]  /*0b50*/  LDG.E R20, desc[UR8][R16.64+0x14] ;  /* 0x0000140810147981 */ /* 0x000f28000c1e1900 */
[----:B------:R-:W4:Y:S01]  /*0b60*/  LDG.E R19, desc[UR8][R16.64+0x18] ;  /* 0x0000180810137981 */ /* 0x000f22000c1e1900 */
[----:B--2---:R-:W-:-:S04]  /*0b70*/  FADD R18, R5, -R18 ;  /* 0x8000001205127221 */ /* 0x004fc80000000000 */
[----:B------:R-:W-:Y:S01]  /*0b80*/  FADD R18, R27, |R18| ;  /* 0x400000121b127221 */ /* 0x000fe20000000000 */
[----:B---3--:R-:W-:-:S04]  /*0b90*/  FADD R21, R6, -R21 ;  /* 0x8000001506157221 */ /* 0x008fc80000000000 */
[----:B------:R-:W-:Y:S01]  /*0ba0*/  FADD R18, R18, |R21| ;  /* 0x4000001512127221 */ /* 0x000fe20000000000 */
[----:B----4-:R-:W-:Y:S01]  /*0bb0*/  FADD R21, R7, -R20 ;  /* 0x8000001407157221 */ /* 0x010fe20000000000 */
[----:B------:R-:W-:-:S03]  /*0bc0*/  FADD R20, R8, -R19 ;  /* 0x8000001308147221 */ /* 0x000fc60000000000 */
[----:B------:R-:W-:Y:S01]  /*0bd0*/  FADD R21, R18, |R21| ;  /* 0x4000001512157221 */ /* 0x000fe20000000000 */
[----:B------:R-:W2:Y:S04]  /*0be0*/  LDG.E R19, desc[UR8][R16.64+0x28] ;  /* 0x0000280810137981 */ /* 0x000ea8000c1e1900 */
[----:B------:R-:W3:Y:S01]  /*0bf0*/  LDG.E R18, desc[UR8][R16.64+0x1c] ;  /* 0x00001c0810127981 */ /* 0x000ee2000c1e1900 */
[----:B------:R-:W-:-:S03]  /*0c00*/  FADD R27, R21, |R20| ;  /* 0x40000014151b7221 */ /* 0x000fc60000000000 */
[----:B------:R-:W4:Y:S04]  /*0c10*/  LDG.E R21, desc[UR8][R16.64+0x20] ;  /* 0x0000200810157981 */ /* 0x000f28000c1e1900 */
[----:B------:R-:W2:Y:S01]  /*0c20*/  LDG.E R20, desc[UR8][R16.64+0x24] ;  /* 0x0000240810147981 */ /* 0x000ea2000c1e1900 */
[----:B---3--:R-:W-:-:S04]  /*0c30*/  FADD R18, R9, -R18 ;  /* 0x8000001209127221 */ /* 0x008fc80000000000 */
[----:B------:R-:W-:Y:S01]  /*0c40*/  FADD R18, R27, |R18| ;  /* 0x400000121b127221 */ /* 0x000fe20000000000 */
[----:B----4-:R-:W-:-:S04]  /*0c50*/  FADD R21, R10, -R21 ;  /* 0x800000150a157221 */ /* 0x010fc80000000000 */
[----:B------:R-:W-:Y:S01]  /*0c60*/  FADD R18, R18, |R21| ;  /* 0x4000001512127221 */ /* 0x000fe20000000000 */
[----:B--2---:R-:W-:Y:S01]  /*0c70*/  FADD R21, R11, -R20 ;  /* 0x800000140b157221 */ /* 0x004fe20000000000 */
[----:B------:R-:W-:Y:S02]  /*0c80*/  FADD R20, R12, -R19 ;  /* 0x800000130c147221 */ /* 0x000fe40000000000 */
[----:B------:R-:W2:Y:S01]  /*0c90*/  LDG.E R19, desc[UR8][R16.64+0x38] ;  /* 0x0000380810137981 */ /* 0x000ea2000c1e1900 */
[----:B------:R-:W-:-:S03]  /*0ca0*/  FADD R21, R18, |R21| ;  /* 0x4000001512157221 */ /* 0x000fc60000000000 */
[----:B------:R-:W3:Y:S01]  /*0cb0*/  LDG.E R18, desc[UR8][R16.64+0x2c] ;  /* 0x00002c0810127981 */ /* 0x000ee2000c1e1900 */
[----:B------:R-:W-:-:S03]  /*0cc0*/  FADD R27, R21, |R20| ;  /* 0x40000014151b7221 */ /* 0x000fc60000000000 */
[----:B------:R-:W4:Y:S04]  /*0cd0*/  LDG.E R21, desc[UR8][R16.64+0x30] ;  /* 0x0000300810157981 */ /* 0x000f28000c1e1900 */
[----:B------:R-:W2:Y:S01]  /*0ce0*/  LDG.E R20, desc[UR8][R16.64+0x34] ;  /* 0x0000340810147981 */ /* 0x000ea2000c1e1900 */
[----:B------:R-:W-:Y:S02]  /*0cf0*/  @P1 SEL R26, R29, UR4, P0 ;  /* 0x000000041d1a1c07 */ /* 0x000fe40008000000 */
[----:B------:R-:W-:-:S04]  /*0d00*/  MOV R29, UR4 ;  /* 0x00000004001d7c02 */ /* 0x000fc80008000f00 */
[----:B------:R-:W-:Y:S01]  /*0d10*/  IADD3 R29, PT, PT, R29, 0x3, RZ ;  /* 0x000000031d1d7810 */ /* 0x000fe20007ffe0ff */
[----:B---3--:R-:W-:-:S04]  /*0d20*/  FADD R18, R13, -R18 ;  /* 0x800000120d127221 */ /* 0x008fc80000000000 */
[----:B------:R-:W-:Y:S01]  /*0d30*/  FADD R18, R27, |R18| ;  /* 0x400000121b127221 */ /* 0x000fe20000000000 */
[----:B----4-:R-:W-:-:S04]  /*0d40*/  FADD R21, R22, -R21 ;  /* 0x8000001516157221 */ /* 0x010fc80000000000 */
[----:B------:R-:W-:Y:S01]  /*0d50*/  FADD R18, R18, |R21| ;  /* 0x4000001512127221 */ /* 0x000fe20000000000 */
[----:B--2---:R-:W-:Y:S01]  /*0d60*/  FADD R21, R23, -R20 ;  /* 0x8000001417157221 */ /* 0x004fe20000000000 */
[----:B------:R-:W-:Y:S01]  /*0d70*/  FADD R19, R24, -R19 ;  /* 0x8000001318137221 */ /* 0x000fe20000000000 */
[----:B------:R-:W2:Y:S02]  /*0d80*/  LDG.E R20, desc[UR8][R16.64+0x3c] ;  /* 0x00003c0810147981 */ /* 0x000ea4000c1e1900 */
[----:B------:R-:W-:-:S04]  /*0d90*/  FADD R18, R18, |R21| ;  /* 0x4000001512127221 */ /* 0x000fc80000000000 */
[----:B------:R-:W-:Y:S01]  /*0da0*/  FADD R27, R18, |R19| ;  /* 0x40000013121b7221 */ /* 0x000fe20000000000 */
[----:B------:R-:W-:Y:S01]  /*0db0*/  HFMA2 R19, -RZ, RZ, 0, 2.384185791015625e-07 ;  /* 0x00000004ff137431 */ /* 0x000fe200000001ff */
[----:B------:R-:W-:-:S05]  /*0dc0*/  SHF.L.U32 R18, R29, 0x4, RZ ;  /* 0x000000041d127819 */ /* 0x000fca00000006ff */
[----:B------:R-:W-:-:S05]  /*0dd0*/  IMAD.WIDE.U32 R18, R18, R19, UR10 ;  /* 0x0000000a12127e25 */ /* 0x000fca000f8e0013 */
[----:B------:R-:W3:Y:S04]  /*0de0*/  LDG.E R17, desc[UR8][R18.64] ;  /* 0x0000000812117981 */ /* 0x000ee8000c1e1900 */
[----:B------:R-:W4:Y:S01]  /*0df0*/  LDG.E R21, desc[UR8][R18.64+0x4] ;  /* 0x0000040812157981 */ /* 0x000f22000c1e1900 */
[----:B--2---:R-:W-:-:S04]  /*0e00*/  FADD R20, R25, -R20 ;  /* 0x8000001419147221 */ /* 0x004fc80000000000 */
[----:B------:R-:W-:Y:S02]  /*0e10*/  FADD R27, R27, |R20| ;  /* 0x400000141b1b7221 */ /* 0x000fe40000000000 */
[----:B------:R-:W2:Y:S03]  /*0e20*/  LDG.E R20, desc[UR8][R18.64+0xc] ;  /* 0x00000c0812147981 */ /* 0x000ea6000c1e1900 */
[----:B------:R-:W-:-:S04]  /*0e30*/  FSETP.GEU.AND P0, PT, R27, R28, PT ;  /* 0x0000001c1b00720b */ /* 0x000fc80003f0e000 */
[----:B------:R-:W-:Y:S02]  /*0e40*/  FSEL R27, R27, R28, !P0 ;  /* 0x0000001c1b1b7208 */ /* 0x000fe40004000000 */
[----:B------:R-:W2:Y:S01]  /*0e50*/  LDG.E R28, desc[UR8][R18.64+0x8] ;  /* 0x00000808121c7981 */ /* 0x000ea2000c1e1900 */
[----:B---3--:R-:W-:-:S04]  /*0e60*/  FADD R17, R2, -R17 ;  /* 0x8000001102117221 */ /* 0x008fc80000000000 */
[----:B------:R-:W-:Y:S01]  /*0e70*/  FADD R17, RZ, |R17| ;  /* 0x40000011ff117221 */ /* 0x000fe20000000000 */
[----:B----4-:R-:W-:-:S04]  /*0e80*/  FADD R16, R3, -R21 ;  /* 0x8000001503107221 */ /* 0x010fc80000000000 */
[----:B------:R-:W-:Y:S02]  /*0e90*/  FADD R21, R17, |R16| ;  /* 0x4000001011157221 */ /* 0x000fe40000000000 */
[----:B------:R-:W3:Y:S04]  /*0ea0*/  LDG.E R17, desc[UR8][R18.64+0x10] ;  /* 0x0000100812117981 */ /* 0x000ee8000c1e1900 */
[----:B------:R-:W4:Y:S01]  /*0eb0*/  LDG.E R16, desc[UR8][R18.64+0x14] ;  /* 0x0000140812107981 */ /* 0x000f22000c1e1900 */
[----:B--2---:R-:W-:Y:S01]  /*0ec0*/  FADD R20, R5, -R20 ;  /* 0x8000001405147221 */ /* 0x004fe20000000000 */
[----:B------:R-:W-:-:S04]  /*0ed0*/  FADD R28, R4, -R28 ;  /* 0x8000001c041c7221 */ /* 0x000fc80000000000 */
[----:B------:R-:W-:Y:S02]  /*0ee0*/  FADD R21, R21, |R28| ;  /* 0x4000001c15157221 */ /* 0x000fe40000000000 */
[----:B------:R-:W2:Y:S02]  /*0ef0*/  LDG.E R28, desc[UR8][R18.64+0x18] ;  /* 0x00001808121c7981 */ /* 0x000ea4000c1e1900 */
[----:B------:R-:W-:Y:S01]  /*0f00*/  FADD R20, R21, |R20| ;  /* 0x4000001415147221 */ /* 0x000fe20000000000 */
[----:B---3--:R-:W-:-:S04]  /*0f10*/  FADD R17, R6, -R17 ;  /* 0x8000001106117221 */ /* 0x008fc80000000000 */
[----:B------:R-:W-:Y:S01]  /*0f20*/  FADD R17, R20, |R17| ;  /* 0x4000001114117221 */ /* 0x000fe20000000000 */
[----:B----4-:R-:W-:Y:S01]  /*0f30*/  FADD R16, R7, -R16 ;  /* 0x8000001007107221 */ /* 0x010fe20000000000 */
[----:B------:R-:W3:Y:S03]  /*0f40*/  LDG.E R20, desc[UR8][R18.64+0x1c] ;  /* 0x00001c0812147981 */ /* 0x000ee6000c1e1900 */
[----:B------:R-:W-:Y:S02]  /*0f50*/  FADD R21, R17, |R16| ;  /* 0x4000001011157221 */ /* 0x000fe40000000000 */
[----:B------:R-:W4:Y:S04]  /*0f60*/  LDG.E R17, desc[UR8][R18.64+0x20] ;  /* 0x0000200812117981 */ /* 0x000f28000c1e1900 */
[----:B------:R-:W4:Y:S01]  /*0f70*/  LDG.E R16, desc[UR8][R18.64+0x24] ;  /* 0x0000240812107981 */ /* 0x000f22000c1e1900 */
[----:B--2---:R-:W-:-:S04]  /*0f80*/  FADD R28, R8, -R28 ;  /* 0x8000001c081c7221 */ /* 0x004fc80000000000 */
[----:B------:R-:W-:Y:S02]  /*0f90*/  FADD R21, R21, |R28| ;  /* 0x4000001c15157221 */ /* 0x000fe40000000000 */
[----:B------:R-:W2:Y:S01]  /*0fa0*/  LDG.E R28, desc[UR8][R18.64+0x28] ;  /* 0x00002808121c7981 */ /* 0x000ea2000c1e1900 */
[----:B---3--:R-:W-:-:S04]  /*0fb0*/  FADD R20, R9, -R20 ;  /* 0x8000001409147221 */ /* 0x008fc80000000000 */
[----:B------:R-:W-:Y:S01]  /*0fc0*/  FADD R20, R21, |R20| ;  /* 0x4000001415147221 */ /* 0x000fe20000000000 */
[----:B----4-:R-:W-:-:S04]  /*0fd0*/  FADD R17, R10, -R17 ;  /* 0x800000110a117221 */ /* 0x010fc80000000000 */
[----:B------:R-:W-:Y:S01]  /*0fe0*/  FADD R17, R20, |R17| ;  /* 0x4000001114117221 */ /* 0x000fe20000000000 */
[----:B------:R-:W-:Y:S01]  /*0ff0*/  FADD R16, R11, -R16 ;  /* 0x800000100b107221 */ /* 0x000fe20000000000 */
[----:B------:R-:W3:Y:S03]  /*1000*/  LDG.E R20, desc[UR8][R18.64+0x2c] ;  /* 0x00002c0812147981 */ /* 0x000ee6000c1e1900 */
[----:B------:R-:W-:Y:S02]  /*1010*/  FADD R21, R17, |R16| ;  /* 0x4000001011157221 */ /* 0x000fe40000000000 */
[----:B------:R-:W4:Y:S04]  /*1020*/  LDG.E R17, desc[UR8][R18.64+0x30] ;  /* 0x0000300812117981 */ /* 0x000f28000c1e1900 */
[----:B------:R-:W4:Y:S01]  /*1030*/  LDG.E R16, desc[UR8][R18.64+0x34] ;  /* 0x0000340812107981 */ /* 0x000f22000c1e1900 */
[----:B--2---:R-:W-:-:S04]  /*1040*/  FADD R28, R12, -R28 ;  /* 0x8000001c0c1c7221 */ /* 0x004fc80000000000 */
[----:B------:R-:W-:Y:S01]  /*1050*/  FADD R21, R21, |R28| ;  /* 0x4000001c15157221 */ /* 0x000fe20000000000 */
[----:B---3--:R-:W-:-:S04]  /*1060*/  FADD R20, R13, -R20 ;  /* 0x800000140d147221 */ /* 0x008fc80000000000 */
[----:B------:R-:W-:Y:S01]  /*1070*/  FADD R20, R21, |R20| ;  /* 0x4000001415147221 */ /* 0x000fe20000000000 */
[----:B----4-:R-:W-:-:S04]  /*1080*/  FADD R17, R22, -R17 ;  /* 0x8000001116117221 */ /* 0x010fc80000000000 */
[----:B------:R-:W-:Y:S01]  /*1090*/  FADD R17, R20, |R17| ;  /* 0x4000001114117221 */ /* 0x000fe20000000000 */
[----:B------:R-:W-:Y:S01]  /*10a0*/  FADD R16, R23, -R16 ;  /* 0x8000001017107221 */ /* 0x000fe20000000000 */
[----:B------:R-:W2:Y:S03]  /*10b0*/  LDG.E R20, desc[UR8][R18.64+0x3c] ;  /* 0x00003c0812147981 */ /* 0x000ea6000c1e1900 */
[----:B------:R-:W-:Y:S02]  /*10c0*/  FADD R16, R17, |R16| ;  /* 0x4000001011107221 */ /* 0x000fe40000000000 */
[----:B------:R-:W3:Y:S01]  /*10d0*/  LDG.E R17, desc[UR8][R18.64+0x38] ;  /* 0x0000380812117981 */ /* 0x000ee2000c1e1900 */
[----:B------:R-:W-:-:S04]  /*10e0*/  UIADD3 UR4, UPT, UPT, UR4, 0x4, URZ ;  /* 0x0000000404047890 */ /* 0x000fc8000fffe0ff */
[----:B------:R-:W-:Y:S01]  /*10f0*/  UISETP.NE.AND UP0, UPT, UR4, 0xc00, UPT ;  /* 0x00000c000400788c */ /* 0x000fe2000bf05270 */
[----:B---3--:R-:W-:-:S04]  /*1100*/  FADD R17, R24, -R17 ;  /* 0x8000001118117221 */ /* 0x008fc80000000000 */
[----:B------:R-:W-:Y:S01]  /*1110*/  FADD R16, R16, |R17| ;  /* 0x4000001110107221 */ /* 0x000fe20000000000 */
[----:B--2---:R-:W-:-:S04]  /*1120*/  FADD R17, R25, -R20 ;  /* 0x8000001419117221 */ /* 0x004fc80000000000 */
[----:B------:R-:W-:-:S05]  /*1130*/  FADD R16, R16, |R17| ;  /* 0x4000001110107221 */ /* 0x000fca0000000000 */
[----:B------:R-:W-:-:S04]  /*1140*/  FSETP.GEU.AND P1, PT, R16, R27, PT ;  /* 0x0000001b1000720b */ /* 0x000fc80003f2e000 */
[----:B------:R-:W-:-:S09]  /*1150*/  FSEL R27, R16, R27, !P1 ;  /* 0x0000001b101b7208 */ /* 0x000fd20004800000 */
[----:B------:R-:W-:Y:S01]  /*1160*/  @P1 SEL R29, R26, UR5, P0 ;  /* 0x000000051a1d1c07 */ /* 0x000fe20008000000 */
[----:B------:R-:W-:Y:S06]  /*1170*/  BRA.U UP0, `(.L_x_174) ;  /* 0xfffffff100247547 */ /* 0x000fec000b83ffff */
[----:B------:R-:W0:Y:S01]  /*1180*/  LDC.64 R2, c[0x0][0x390] ;  /* 0x0000e400ff027b82 */ /* 0x000e220000000a00 */
[----:B------:R-:W-:Y:S01]  /*1190*/  STG.E desc[UR8][R14.64], R27 ;  /* 0x0000001b0e007986 */ /* 0x000fe2000c101908 */
[----:B0-----:R-:W-:-:S05]  /*11a0*/  IMAD.WIDE R2, R0, 0x4, R2 ;  /* 0x0000000400027825 */ /* 0x001fca00078e0202 */
[----:B------:R-:W-:Y:S01]  /*11b0*/  STG.E desc[UR8][R2.64], R29 ;  /* 0x0000001d02007986 */ /* 0x000fe2000c101908 */
[----:B------:R-:W-:Y:S05]  /*11c0*/  EXIT ;  /* 0x000000000000794d */ /* 0x000fea0003800000 */
.L_x_175:
        /* <DEDUP_REMOVED lines=11> */
.L_x_186:


//--------------------- .nv.shared._Z9add_arrayPf --------------------------
	.section	.nv.shared._Z9add_arrayPf,"aw",@nobits
	.sectionflags	@""
	.align	16
.nv.shared._Z9add_arrayPf:
	.zero		9216


//--------------------- .nv.shared.reserved.0     --------------------------
	.section	.nv.shared.reserved.0,"aw",@nobits
	.weak		__nv_reservedSMEM_offset_0_alias
	.size		__nv_reservedSMEM_offset_0_alias, 0, 64
	.other		__nv_reservedSMEM_offset_0_alias,@"STO_CUDA_RESERVED_SHARED STV_DEFAULT"
__nv_reservedSMEM_offset_0_alias:
	.zero		0
	.zero		64


//--------------------- .nv.shared._Z26generate_new_center_sharedPfS_PiS0_ii --------------------------
	.section	.nv.shared._Z26generate_new_center_sharedPfS_PiS0_ii,"aw",@nobits
	.sectionflags	@""
	.align	16
	.zero		1024


//--------------------- .nv.shared._Z17add_member_countsPiS_ --------------------------
	.section	.nv.shared._Z17add_member_countsPiS_,"aw",@nobits
	.sectionflags	@""
	.align	16
	.zero		1024


//--------------------- .nv.shared._Z29generate_new_center_transposePfS_PiS0_ --------------------------
	.section	.nv.shared._Z29generate_new_center_transposePfS_PiS0_,"aw",@nobits
	.sectionflags	@""
	.align	16
	.zero		1024


//--------------------- .nv.shared._Z22calc_distance_constantPfPiS_iii --------------------------
	.section	.nv.shared._Z22calc_distance_constantPfPiS_iii,"aw",@nobits
	.sectionflags	@""
	.align	16
	.zero		1024


//--------------------- .nv.shared._Z27generate_new_center2_unusedPfS_PiS0_ii --------------------------
	.section	.nv.shared._Z27generate_new_center2_unusedPfS_PiS0_ii,"aw",@nobits
	.sectionflags	@""
	.align	16
	.zero		1024


//--------------------- .nv.shared._Z36generate_new_center_transpose_unusedPfS_PiS0_ --------------------------
	.section	.nv.shared._Z36generate_new_center_transpose_unusedPfS_PiS0_,"aw",@nobits
	.sectionflags	@""
	.align	16
	.zero		1024


//--------------------- .nv.shared._Z30calc_distance_transpose_unusedPfPiS_iii --------------------------
	.section	.nv.shared._Z30calc_distance_transpose_unusedPfPiS_iii,"aw",@nobits
	.sectionflags	@""
	.align	16
	.zero		1024


//--------------------- .nv.shared._Z21calc_distance2_unusedPfPiS_iii --------------------------
	.section	.nv.shared._Z21calc_distance2_unusedPfPiS_iii,"aw",@nobits
	.sectionflags	@""
	.align	16
	.zero		1024


//--------------------- .nv.shared._Z21calc_distance1_unusedPfPiS_iii --------------------------
	.section	.nv.shared._Z21calc_distance1_unusedPfPiS_iii,"aw",@nobits
	.sectionflags	@""
	.align	16
	.zero		1024


//--------------------- .nv.shared._Z21calc_distance0_unusedPfS_PiS_ --------------------------
	.section	.nv.shared._Z21calc_distance0_unusedPfS_PiS_,"aw",@nobits
	.sectionflags	@""
	.align	16
	.zero		1024


//--------------------- .nv.constant0._Z9add_arrayPf --------------------------
	.section	.nv.constant0._Z9add_arrayPf,"a",@progbits
	.sectionflags	@""
	.align	4
.nv.constant0._Z9add_arrayPf:
	.zero		904


//--------------------- .nv.constant0._Z26generate_new_center_sharedPfS_PiS0_ii --------------------------
	.section	.nv.constant0._Z26generate_new_center_sharedPfS_PiS0_ii,"a",@progbits
	.sectionflags	@""
	.align	4
.nv.constant0._Z26generate_new_center_sharedPfS_PiS0_ii:
	.zero		936


//--------------------- .nv.constant0._Z17add_member_countsPiS_ --------------------------
	.section	.nv.constant0._Z17add_member_countsPiS_,"a",@progbits
	.sectionflags	@""
	.align	4
.nv.constant0._Z17add_member_countsPiS_:
	.zero		912


//--------------------- .nv.constant0._Z29generate_new_center_transposePfS_PiS0_ --------------------------
	.section	.nv.constant0._Z29generate_new_center_transposePfS_PiS0_,"a",@progbits
	.sectionflags	@""
	.align	4
.nv.constant0._Z29generate_new_center_transposePfS_PiS0_:
	.zero		928


//--------------------- .nv.constant0._Z22calc_distance_constantPfPiS_iii --------------------------
	.section	.nv.constant0._Z22calc_distance_constantPfPiS_iii,"a",@progbits
	.sectionflags	@""
	.align	4
.nv.constant0._Z22calc_distance_constantPfPiS_iii:
	.zero		932


//--------------------- .nv.constant0._Z27generate_new_center2_unusedPfS_PiS0_ii --------------------------
	.section	.nv.constant0._Z27generate_new_center2_unusedPfS_PiS0_ii,"a",@progbits
	.sectionflags	@""
	.align	4
.nv.constant0._Z27generate_new_center2_unusedPfS_PiS0_ii:
	.zero		936


//--------------------- .nv.constant0._Z36generate_new_center_transpose_unusedPfS_PiS0_ --------------------------
	.section	.nv.constant0._Z36generate_new_center_transpose_unusedPfS_PiS0_,"a",@progbits
	.sectionflags	@""
	.align	4
.nv.constant0._Z36generate_new_center_transpose_unusedPfS_PiS0_:
	.zero		928


//--------------------- .nv.constant0._Z30calc_distance_transpose_unusedPfPiS_iii --------------------------
	.section	.nv.constant0._Z30calc_distance_transpose_unusedPfPiS_iii,"a",@progbits
	.sectionflags	@""
	.align	4
.nv.constant0._Z30calc_distance_transpose_unusedPfPiS_iii:
	.zero		932


//--------------------- .nv.constant0._Z21calc_distance2_unusedPfPiS_iii --------------------------
	.section	.nv.constant0._Z21calc_distance2_unusedPfPiS_iii,"a",@progbits
	.sectionflags	@""
	.align	4
.nv.constant0._Z21calc_distance2_unusedPfPiS_iii:
	.zero		932


//--------------------- .nv.constant0._Z21calc_distance1_unusedPfPiS_iii --------------------------
	.section	.nv.constant0._Z21calc_distance1_unusedPfPiS_iii,"a",@progbits
	.sectionflags	@""
	.align	4
.nv.constant0._Z21calc_distance1_unusedPfPiS_iii:
	.zero		932


//--------------------- .nv.constant0._Z21calc_distance0_unusedPfS_PiS_ --------------------------
	.section	.nv.constant0._Z21calc_distance0_unusedPfS_PiS_,"a",@progbits
	.sectionflags	@""
	.align	4
.nv.constant0._Z21calc_distance0_unusedPfS_PiS_:
	.zero		928


//--------------------- SYMBOLS --------------------------

	.type		.nv.reservedSmem.offset0,@object
	.size		.nv.reservedSmem.offset0,0x4
	.type		.nv.reservedSmem.cap,@object
	.size		.nv.reservedSmem.cap,0x4
